//
// Generated by NVIDIA NVVM Compiler
//
// Compiler Build ID: CL-36424714
// Cuda compilation tools, release 13.0, V13.0.88
// Based on NVVM 20.0.0
//

.version 9.0
.target sm_100
.address_size 64

	// .globl	chroma_key

.visible .entry chroma_key(
	.param .u64 .ptr .align 1 chroma_key_param_0,
	.param .u8 chroma_key_param_1,
	.param .u8 chroma_key_param_2,
	.param .u8 chroma_key_param_3,
	.param .u32 chroma_key_param_4,
	.param .u32 chroma_key_param_5,
	.param .u32 chroma_key_param_6,
	.param .u32 chroma_key_param_7
)
{
	.reg .pred 	%p<31>;
	.reg .b16 	%rs<6>;
	.reg .b32 	%r<66>;
	.reg .b32 	%f<203>;
	.reg .b64 	%rd<5>;

	ld.param.u64 	%rd2, [chroma_key_param_0];
	ld.param.u8 	%rs3, [chroma_key_param_1];
	ld.param.u8 	%rs4, [chroma_key_param_2];
	ld.param.u8 	%rs5, [chroma_key_param_3];
	ld.param.u32 	%r6, [chroma_key_param_4];
	ld.param.u32 	%r7, [chroma_key_param_5];
	ld.param.u32 	%r8, [chroma_key_param_6];
	ld.param.u32 	%r9, [chroma_key_param_7];
	mov.u32 	%r11, %ctaid.x;
	mov.u32 	%r12, %ntid.x;
	mov.u32 	%r13, %tid.x;
	mad.lo.s32 	%r1, %r11, %r12, %r13;
	mov.u32 	%r14, %ctaid.y;
	mov.u32 	%r15, %ntid.y;
	mov.u32 	%r16, %tid.y;
	mad.lo.s32 	%r17, %r14, %r15, %r16;
	setp.ge.s32 	%p1, %r1, %r8;
	setp.ge.s32 	%p2, %r17, %r9;
	or.pred  	%p3, %p1, %p2;
	@%p3 bra 	$L__BB0_17;
	cvta.to.global.u64 	%rd3, %rd2;
	mad.lo.s32 	%r18, %r8, %r17, %r1;
	shl.b32 	%r19, %r18, 2;
	cvt.s64.s32 	%rd4, %r19;
	add.s64 	%rd1, %rd3, %rd4;
	ld.global.u8 	%r20, [%rd1];
	ld.global.u8 	%rs1, [%rd1+1];
	ld.global.u8 	%rs2, [%rd1+2];
	cvt.u32.u16 	%r21, %rs3;
	sub.s32 	%r3, %r21, %r20;
	cvt.rn.f32.s32 	%f1, %r3;
	abs.f32 	%f2, %f1;
	setp.eq.s32 	%p4, %r3, 1;
	mov.f32 	%f200, 0f3F800000;
	@%p4 bra 	$L__BB0_6;
	setp.num.f32 	%p5, %f2, %f2;
	@%p5 bra 	$L__BB0_4;
	mov.f32 	%f76, 0f40000000;
	add.rn.f32 	%f200, %f1, %f76;
	bra.uni 	$L__BB0_6;
$L__BB0_4:
	setp.lt.f32 	%p6, %f2, 0f00800000;
	mul.f32 	%f21, %f2, 0f4B800000;
	selp.f32 	%f22, %f21, %f2, %p6;
	mov.b32 	%r22, %f22;
	add.s32 	%r23, %r22, -1060439283;
	and.b32  	%r24, %r23, -8388608;
	sub.s32 	%r25, %r22, %r24;
	mov.b32 	%f23, %r25;
	cvt.rn.f32.s32 	%f24, %r24;
	selp.f32 	%f25, 0fC1C00000, 0f00000000, %p6;
	fma.rn.f32 	%f26, %f24, 0f34000000, %f25;
	add.f32 	%f27, %f23, 0fBF800000;
	add.f32 	%f28, %f23, 0f3F800000;
	rcp.approx.ftz.f32 	%f29, %f28;
	add.f32 	%f30, %f27, %f27;
	mul.f32 	%f31, %f30, %f29;
	mul.f32 	%f32, %f31, %f31;
	neg.f32 	%f33, %f31;
	sub.f32 	%f34, %f27, %f31;
	add.f32 	%f35, %f34, %f34;
	fma.rn.f32 	%f36, %f33, %f27, %f35;
	mul.rn.f32 	%f37, %f29, %f36;
	fma.rn.f32 	%f38, %f32, 0f3A2C32E4, 0f3B52E7DB;
	fma.rn.f32 	%f39, %f38, %f32, 0f3C93BB73;
	fma.rn.f32 	%f40, %f39, %f32, 0f3DF6384F;
	mul.rn.f32 	%f41, %f40, %f32;
	fma.rn.f32 	%f42, %f31, 0f3FB8AA3B, %f26;
	mul.f32 	%f43, %f41, 0f40400000;
	sub.f32 	%f44, %f26, %f42;
	fma.rn.f32 	%f45, %f31, 0f3FB8AA3B, %f44;
	fma.rn.f32 	%f46, %f37, 0f3FB8AA3B, %f45;
	fma.rn.f32 	%f47, %f31, 0f32A55E34, %f46;
	fma.rn.f32 	%f48, %f43, %f37, %f47;
	fma.rn.f32 	%f49, %f41, %f31, %f48;
	add.rn.f32 	%f50, %f42, %f49;
	mov.f32 	%f51, 0f40000000;
	mul.rn.f32 	%f52, %f50, %f51;
	cvt.rni.f32.f32 	%f53, %f52;
	sub.f32 	%f54, %f52, %f53;
	neg.f32 	%f55, %f52;
	fma.rn.f32 	%f56, %f50, 0f40000000, %f55;
	neg.f32 	%f57, %f42;
	add.rn.f32 	%f58, %f50, %f57;
	neg.f32 	%f59, %f58;
	add.rn.f32 	%f60, %f49, %f59;
	fma.rn.f32 	%f61, %f60, 0f40000000, %f56;
	add.f32 	%f62, %f54, %f61;
	setp.gt.f32 	%p7, %f53, 0f00000000;
	selp.b32 	%r26, 0, -2097152000, %p7;
	setp.ne.s32 	%p8, %r3, 0;
	setp.neu.f32 	%p9, %f2, 0f7F800000;
	setp.lt.f32 	%p10, %f52, 0f00000000;
	selp.f32 	%f63, 0f00000000, 0f7F800000, %p10;
	abs.f32 	%f64, %f52;
	setp.gt.f32 	%p11, %f64, 0f43180000;
	cvt.rzi.s32.f32 	%r27, %f53;
	shl.b32 	%r28, %r27, 23;
	sub.s32 	%r29, %r28, %r26;
	mov.b32 	%f65, %r29;
	add.s32 	%r30, %r26, 2130706432;
	mov.b32 	%f66, %r30;
	fma.rn.f32 	%f67, %f62, 0f391FCB8E, 0f3AAF85ED;
	fma.rn.f32 	%f68, %f67, %f62, 0f3C1D9856;
	fma.rn.f32 	%f69, %f68, %f62, 0f3D6357BB;
	fma.rn.f32 	%f70, %f69, %f62, 0f3E75FDEC;
	fma.rn.f32 	%f71, %f70, %f62, 0f3F317218;
	fma.rn.f32 	%f72, %f71, %f62, 0f3F800000;
	mul.f32 	%f73, %f72, %f66;
	mul.f32 	%f74, %f73, %f65;
	selp.f32 	%f200, %f63, %f74, %p11;
	and.pred  	%p12, %p8, %p9;
	@%p12 bra 	$L__BB0_6;
	shl.b32 	%r31, %r3, 1;
	cvt.rn.f32.s32 	%f75, %r31;
	mov.b32 	%r32, %f75;
	and.b32  	%r33, %r32, 2147483647;
	mov.b32 	%f200, %r33;
$L__BB0_6:
	cvt.u32.u16 	%r34, %rs4;
	cvt.u32.u16 	%r35, %rs1;
	and.b32  	%r36, %r35, 255;
	sub.s32 	%r4, %r34, %r36;
	cvt.rn.f32.s32 	%f7, %r4;
	abs.f32 	%f8, %f7;
	setp.eq.s32 	%p13, %r4, 1;
	mov.f32 	%f201, 0f3F800000;
	@%p13 bra 	$L__BB0_11;
	setp.num.f32 	%p14, %f8, %f8;
	@%p14 bra 	$L__BB0_9;
	mov.f32 	%f133, 0f40000000;
	add.rn.f32 	%f201, %f7, %f133;
	bra.uni 	$L__BB0_11;
$L__BB0_9:
	setp.lt.f32 	%p15, %f8, 0f00800000;
	mul.f32 	%f78, %f8, 0f4B800000;
	selp.f32 	%f79, %f78, %f8, %p15;
	mov.b32 	%r37, %f79;
	add.s32 	%r38, %r37, -1060439283;
	and.b32  	%r39, %r38, -8388608;
	sub.s32 	%r40, %r37, %r39;
	mov.b32 	%f80, %r40;
	cvt.rn.f32.s32 	%f81, %r39;
	selp.f32 	%f82, 0fC1C00000, 0f00000000, %p15;
	fma.rn.f32 	%f83, %f81, 0f34000000, %f82;
	add.f32 	%f84, %f80, 0fBF800000;
	add.f32 	%f85, %f80, 0f3F800000;
	rcp.approx.ftz.f32 	%f86, %f85;
	add.f32 	%f87, %f84, %f84;
	mul.f32 	%f88, %f87, %f86;
	mul.f32 	%f89, %f88, %f88;
	neg.f32 	%f90, %f88;
	sub.f32 	%f91, %f84, %f88;
	add.f32 	%f92, %f91, %f91;
	fma.rn.f32 	%f93, %f90, %f84, %f92;
	mul.rn.f32 	%f94, %f86, %f93;
	fma.rn.f32 	%f95, %f89, 0f3A2C32E4, 0f3B52E7DB;
	fma.rn.f32 	%f96, %f95, %f89, 0f3C93BB73;
	fma.rn.f32 	%f97, %f96, %f89, 0f3DF6384F;
	mul.rn.f32 	%f98, %f97, %f89;
	fma.rn.f32 	%f99, %f88, 0f3FB8AA3B, %f83;
	mul.f32 	%f100, %f98, 0f40400000;
	sub.f32 	%f101, %f83, %f99;
	fma.rn.f32 	%f102, %f88, 0f3FB8AA3B, %f101;
	fma.rn.f32 	%f103, %f94, 0f3FB8AA3B, %f102;
	fma.rn.f32 	%f104, %f88, 0f32A55E34, %f103;
	fma.rn.f32 	%f105, %f100, %f94, %f104;
	fma.rn.f32 	%f106, %f98, %f88, %f105;
	add.rn.f32 	%f107, %f99, %f106;
	mov.f32 	%f108, 0f40000000;
	mul.rn.f32 	%f109, %f107, %f108;
	cvt.rni.f32.f32 	%f110, %f109;
	sub.f32 	%f111, %f109, %f110;
	neg.f32 	%f112, %f109;
	fma.rn.f32 	%f113, %f107, 0f40000000, %f112;
	neg.f32 	%f114, %f99;
	add.rn.f32 	%f115, %f107, %f114;
	neg.f32 	%f116, %f115;
	add.rn.f32 	%f117, %f106, %f116;
	fma.rn.f32 	%f118, %f117, 0f40000000, %f113;
	add.f32 	%f119, %f111, %f118;
	setp.gt.f32 	%p16, %f110, 0f00000000;
	selp.b32 	%r41, 0, -2097152000, %p16;
	setp.ne.s32 	%p17, %r4, 0;
	setp.neu.f32 	%p18, %f8, 0f7F800000;
	setp.lt.f32 	%p19, %f109, 0f00000000;
	selp.f32 	%f120, 0f00000000, 0f7F800000, %p19;
	abs.f32 	%f121, %f109;
	setp.gt.f32 	%p20, %f121, 0f43180000;
	cvt.rzi.s32.f32 	%r42, %f110;
	shl.b32 	%r43, %r42, 23;
	sub.s32 	%r44, %r43, %r41;
	mov.b32 	%f122, %r44;
	add.s32 	%r45, %r41, 2130706432;
	mov.b32 	%f123, %r45;
	fma.rn.f32 	%f124, %f119, 0f391FCB8E, 0f3AAF85ED;
	fma.rn.f32 	%f125, %f124, %f119, 0f3C1D9856;
	fma.rn.f32 	%f126, %f125, %f119, 0f3D6357BB;
	fma.rn.f32 	%f127, %f126, %f119, 0f3E75FDEC;
	fma.rn.f32 	%f128, %f127, %f119, 0f3F317218;
	fma.rn.f32 	%f129, %f128, %f119, 0f3F800000;
	mul.f32 	%f130, %f129, %f123;
	mul.f32 	%f131, %f130, %f122;
	selp.f32 	%f201, %f120, %f131, %p20;
	and.pred  	%p21, %p17, %p18;
	@%p21 bra 	$L__BB0_11;
	shl.b32 	%r46, %r4, 1;
	cvt.rn.f32.s32 	%f132, %r46;
	mov.b32 	%r47, %f132;
	and.b32  	%r48, %r47, 2147483647;
	mov.b32 	%f201, %r48;
$L__BB0_11:
	add.f32 	%f13, %f200, %f201;
	cvt.u32.u16 	%r49, %rs5;
	cvt.u32.u16 	%r50, %rs2;
	and.b32  	%r51, %r50, 255;
	sub.s32 	%r5, %r49, %r51;
	cvt.rn.f32.s32 	%f14, %r5;
	abs.f32 	%f15, %f14;
	setp.eq.s32 	%p22, %r5, 1;
	mov.f32 	%f202, 0f3F800000;
	@%p22 bra 	$L__BB0_16;
	setp.num.f32 	%p23, %f15, %f15;
	@%p23 bra 	$L__BB0_14;
	mov.f32 	%f190, 0f40000000;
	add.rn.f32 	%f202, %f14, %f190;
	bra.uni 	$L__BB0_16;
$L__BB0_14:
	setp.lt.f32 	%p24, %f15, 0f00800000;
	mul.f32 	%f135, %f15, 0f4B800000;
	selp.f32 	%f136, %f135, %f15, %p24;
	mov.b32 	%r52, %f136;
	add.s32 	%r53, %r52, -1060439283;
	and.b32  	%r54, %r53, -8388608;
	sub.s32 	%r55, %r52, %r54;
	mov.b32 	%f137, %r55;
	cvt.rn.f32.s32 	%f138, %r54;
	selp.f32 	%f139, 0fC1C00000, 0f00000000, %p24;
	fma.rn.f32 	%f140, %f138, 0f34000000, %f139;
	add.f32 	%f141, %f137, 0fBF800000;
	add.f32 	%f142, %f137, 0f3F800000;
	rcp.approx.ftz.f32 	%f143, %f142;
	add.f32 	%f144, %f141, %f141;
	mul.f32 	%f145, %f144, %f143;
	mul.f32 	%f146, %f145, %f145;
	neg.f32 	%f147, %f145;
	sub.f32 	%f148, %f141, %f145;
	add.f32 	%f149, %f148, %f148;
	fma.rn.f32 	%f150, %f147, %f141, %f149;
	mul.rn.f32 	%f151, %f143, %f150;
	fma.rn.f32 	%f152, %f146, 0f3A2C32E4, 0f3B52E7DB;
	fma.rn.f32 	%f153, %f152, %f146, 0f3C93BB73;
	fma.rn.f32 	%f154, %f153, %f146, 0f3DF6384F;
	mul.rn.f32 	%f155, %f154, %f146;
	fma.rn.f32 	%f156, %f145, 0f3FB8AA3B, %f140;
	mul.f32 	%f157, %f155, 0f40400000;
	sub.f32 	%f158, %f140, %f156;
	fma.rn.f32 	%f159, %f145, 0f3FB8AA3B, %f158;
	fma.rn.f32 	%f160, %f151, 0f3FB8AA3B, %f159;
	fma.rn.f32 	%f161, %f145, 0f32A55E34, %f160;
	fma.rn.f32 	%f162, %f157, %f151, %f161;
	fma.rn.f32 	%f163, %f155, %f145, %f162;
	add.rn.f32 	%f164, %f156, %f163;
	mov.f32 	%f165, 0f40000000;
	mul.rn.f32 	%f166, %f164, %f165;
	cvt.rni.f32.f32 	%f167, %f166;
	sub.f32 	%f168, %f166, %f167;
	neg.f32 	%f169, %f166;
	fma.rn.f32 	%f170, %f164, 0f40000000, %f169;
	neg.f32 	%f171, %f156;
	add.rn.f32 	%f172, %f164, %f171;
	neg.f32 	%f173, %f172;
	add.rn.f32 	%f174, %f163, %f173;
	fma.rn.f32 	%f175, %f174, 0f40000000, %f170;
	add.f32 	%f176, %f168, %f175;
	setp.gt.f32 	%p25, %f167, 0f00000000;
	selp.b32 	%r56, 0, -2097152000, %p25;
	setp.ne.s32 	%p26, %r5, 0;
	setp.neu.f32 	%p27, %f15, 0f7F800000;
	setp.lt.f32 	%p28, %f166, 0f00000000;
	selp.f32 	%f177, 0f00000000, 0f7F800000, %p28;
	abs.f32 	%f178, %f166;
	setp.gt.f32 	%p29, %f178, 0f43180000;
	cvt.rzi.s32.f32 	%r57, %f167;
	shl.b32 	%r58, %r57, 23;
	sub.s32 	%r59, %r58, %r56;
	mov.b32 	%f179, %r59;
	add.s32 	%r60, %r56, 2130706432;
	mov.b32 	%f180, %r60;
	fma.rn.f32 	%f181, %f176, 0f391FCB8E, 0f3AAF85ED;
	fma.rn.f32 	%f182, %f181, %f176, 0f3C1D9856;
	fma.rn.f32 	%f183, %f182, %f176, 0f3D6357BB;
	fma.rn.f32 	%f184, %f183, %f176, 0f3E75FDEC;
	fma.rn.f32 	%f185, %f184, %f176, 0f3F317218;
	fma.rn.f32 	%f186, %f185, %f176, 0f3F800000;
	mul.f32 	%f187, %f186, %f180;
	mul.f32 	%f188, %f187, %f179;
	selp.f32 	%f202, %f177, %f188, %p29;
	and.pred  	%p30, %p26, %p27;
	@%p30 bra 	$L__BB0_16;
	shl.b32 	%r61, %r5, 1;
	cvt.rn.f32.s32 	%f189, %r61;
	mov.b32 	%r62, %f189;
	and.b32  	%r63, %r62, 2147483647;
	mov.b32 	%f202, %r63;
$L__BB0_16:
	add.f32 	%f191, %f13, %f202;
	sqrt.rn.f32 	%f192, %f191;
	cvt.rn.f32.s32 	%f193, %r6;
	sub.f32 	%f194, %f192, %f193;
	sub.s32 	%r64, %r7, %r6;
	cvt.rn.f32.s32 	%f195, %r64;
	div.rn.f32 	%f196, %f194, %f195;
	mul.f32 	%f197, %f196, 0f437F0000;
	max.f32 	%f198, %f197, 0f00000000;
	min.f32 	%f199, %f198, 0f437F0000;
	cvt.rzi.u32.f32 	%r65, %f199;
	st.global.u8 	[%rd1+3], %r65;
$L__BB0_17:
	ret;

}
	// .globl	round_corners
.visible .entry round_corners(
	.param .u64 .ptr .align 1 round_corners_param_0,
	.param .u32 round_corners_param_1,
	.param .u32 round_corners_param_2,
	.param .u32 round_corners_param_3
)
{
	.reg .pred 	%p<14>;
	.reg .b16 	%rs<5>;
	.reg .b32 	%r<43>;
	.reg .b32 	%f<12>;
	.reg .b64 	%rd<5>;

	ld.param.u64 	%rd1, [round_corners_param_0];
	ld.param.u32 	%r15, [round_corners_param_1];
	ld.param.u32 	%r16, [round_corners_param_2];
	ld.param.u32 	%r18, [round_corners_param_3];
	mov.u32 	%r19, %ctaid.x;
	mov.u32 	%r20, %ntid.x;
	mov.u32 	%r21, %tid.x;
	mad.lo.s32 	%r1, %r19, %r20, %r21;
	mov.u32 	%r22, %ctaid.y;
	mov.u32 	%r23, %ntid.y;
	mov.u32 	%r24, %tid.y;
	mad.lo.s32 	%r25, %r22, %r23, %r24;
	setp.ge.s32 	%p1, %r1, %r16;
	setp.ge.s32 	%p2, %r25, %r18;
	or.pred  	%p3, %p1, %p2;
	@%p3 bra 	$L__BB1_10;
	max.s32 	%r26, %r1, %r25;
	setp.ge.s32 	%p4, %r26, %r15;
	@%p4 bra 	$L__BB1_3;
	not.b32 	%r33, %r1;
	add.s32 	%r41, %r15, %r33;
	not.b32 	%r34, %r25;
	add.s32 	%r42, %r15, %r34;
	bra.uni 	$L__BB1_9;
$L__BB1_3:
	setp.ge.s32 	%p5, %r25, %r15;
	sub.s32 	%r5, %r16, %r15;
	setp.lt.s32 	%p6, %r1, %r5;
	or.pred  	%p7, %p6, %p5;
	@%p7 bra 	$L__BB1_5;
	add.s32 	%r31, %r15, %r1;
	sub.s32 	%r41, %r31, %r16;
	not.b32 	%r32, %r25;
	add.s32 	%r42, %r15, %r32;
	bra.uni 	$L__BB1_9;
$L__BB1_5:
	setp.ge.s32 	%p8, %r1, %r15;
	sub.s32 	%r8, %r18, %r15;
	setp.lt.s32 	%p9, %r25, %r8;
	or.pred  	%p10, %p8, %p9;
	@%p10 bra 	$L__BB1_7;
	not.b32 	%r29, %r1;
	add.s32 	%r41, %r15, %r29;
	add.s32 	%r30, %r15, %r25;
	sub.s32 	%r42, %r30, %r18;
	bra.uni 	$L__BB1_9;
$L__BB1_7:
	setp.lt.s32 	%p11, %r25, %r8;
	setp.lt.s32 	%p12, %r1, %r5;
	or.pred  	%p13, %p12, %p11;
	@%p13 bra 	$L__BB1_10;
	add.s32 	%r27, %r15, %r1;
	sub.s32 	%r41, %r27, %r16;
	add.s32 	%r28, %r15, %r25;
	sub.s32 	%r42, %r28, %r18;
$L__BB1_9:
	cvt.rn.f32.s32 	%f1, %r42;
	cvt.rn.f32.s32 	%f2, %r41;
	mul.f32 	%f3, %f1, %f1;
	fma.rn.f32 	%f4, %f2, %f2, %f3;
	sqrt.rn.f32 	%f5, %f4;
	cvt.rn.f32.s32 	%f6, %r15;
	add.f32 	%f7, %f6, 0f3F000000;
	sub.f32 	%f8, %f7, %f5;
	max.f32 	%f9, %f8, 0f00000000;
	min.f32 	%f10, %f9, 0f3F800000;
	mul.f32 	%f11, %f10, 0f437F0000;
	cvt.rzi.u32.f32 	%r35, %f11;
	and.b32  	%r36, %r35, 255;
	mad.lo.s32 	%r37, %r16, %r25, %r1;
	shl.b32 	%r38, %r37, 2;
	cvt.s64.s32 	%rd2, %r38;
	cvta.to.global.u64 	%rd3, %rd1;
	add.s64 	%rd4, %rd3, %rd2;
	ld.global.u8 	%r39, [%rd4+3];
	mul.lo.s32 	%r40, %r36, %r39;
	cvt.u16.u32 	%rs1, %r40;
	add.s16 	%rs2, %rs1, 127;
	mul.hi.u16 	%rs3, %rs2, -32639;
	shr.u16 	%rs4, %rs3, 7;
	st.global.u8 	[%rd4+3], %rs4;
$L__BB1_10:
	ret;

}


// ===== COMPILED SASS (sm_100) =====

	.target	sm_100

	.elftype	@"ET_EXEC"


//--------------------- .note.nv.tkinfo           --------------------------
	.section	.note.nv.tkinfo,"",@"SHT_NOTE"
	.sectionflags	@"SHF_NOTE_NV_TKINFO"
	.tkinfo
        /*0018*/ 	.word	0x00000002
        /*0030*/ 	.string	""
        /*0030*/ 	.string	"ptxas"
        /*0030*/ 	.string	"Cuda compilation tools, release 13.0, V13.0.88"
        /*0030*/ 	.string	"Build cuda_13.0.r13.0/compiler.36424714_0"
        /*0030*/ 	.string	"-arch sm_100 -m 64 "



//--------------------- .note.nv.cuinfo           --------------------------
	.section	.note.nv.cuinfo,"",@"SHT_NOTE"
	.sectionflags	@"SHF_NOTE_NV_CUINFO"
        /*0018*/ 	.short	0x0002
        /*001a*/ 	.short	0x0064
        /*001c*/ 	.short	0x0082
	.zero		2


//--------------------- .nv.info                  --------------------------
	.section	.nv.info,"",@"SHT_CUDA_INFO"
	.align	4


	//----- nvinfo : EIATTR_REGCOUNT
	.align		4
        /*0000*/ 	.byte	0x04, 0x2f
        /*0002*/ 	.short	(.L_1 - .L_0)
	.align		4
.L_0:
        /*0004*/ 	.word	index@(chroma_key)
        /*0008*/ 	.word	0x00000012


	//----- nvinfo : EIATTR_FRAME_SIZE
	.align		4
.L_1:
        /*000c*/ 	.byte	0x04, 0x11
        /*000e*/ 	.short	(.L_3 - .L_2)
	.align		4
.L_2:
        /*0010*/ 	.word	index@($__internal_2_$__cuda_sm3x_div_rn_noftz_f32_slowpath)
        /*0014*/ 	.word	0x00000000


	//----- nvinfo : EIATTR_FRAME_SIZE
	.align		4
.L_3:
        /*0018*/ 	.byte	0x04, 0x11
        /*001a*/ 	.short	(.L_5 - .L_4)
	.align		4
.L_4:
        /*001c*/ 	.word	index@($__internal_1_$__cuda_sm20_sqrt_rn_f32_slowpath)
        /*0020*/ 	.word	0x00000000


	//----- nvinfo : EIATTR_FRAME_SIZE
	.align		4
.L_5:
        /*0024*/ 	.byte	0x04, 0x11
        /*0026*/ 	.short	(.L_7 - .L_6)
	.align		4
.L_6:
        /*0028*/ 	.word	index@(chroma_key)
        /*002c*/ 	.word	0x00000000


	//----- nvinfo : EIATTR_REGCOUNT
	.align		4
.L_7:
        /*0030*/ 	.byte	0x04, 0x2f
        /*0032*/ 	.short	(.L_9 - .L_8)
	.align		4
.L_8:
        /*0034*/ 	.word	index@(round_corners)
        /*0038*/ 	.word	0x0000000c


	//----- nvinfo : EIATTR_FRAME_SIZE
	.align		4
.L_9:
        /*003c*/ 	.byte	0x04, 0x11
        /*003e*/ 	.short	(.L_11 - .L_10)
	.align		4
.L_10:
        /*0040*/ 	.word	index@($__internal_0_$__cuda_sm20_sqrt_rn_f32_slowpath)
        /*0044*/ 	.word	0x00000000


	//----- nvinfo : EIATTR_FRAME_SIZE
	.align		4
.L_11:
        /*0048*/ 	.byte	0x04, 0x11
        /*004a*/ 	.short	(.L_13 - .L_12)
	.align		4
.L_12:
        /*004c*/ 	.word	index@(round_corners)
        /*0050*/ 	.word	0x00000000


	//----- nvinfo : EIATTR_MIN_STACK_SIZE
	.align		4
.L_13:
        /*0054*/ 	.byte	0x04, 0x12
        /*0056*/ 	.short	(.L_15 - .L_14)
	.align		4
.L_14:
        /*0058*/ 	.word	index@(round_corners)
        /*005c*/ 	.word	0x00000000


	//----- nvinfo : EIATTR_MIN_STACK_SIZE
	.align		4
.L_15:
        /*0060*/ 	.byte	0x04, 0x12
        /*0062*/ 	.short	(.L_17 - .L_16)
	.align		4
.L_16:
        /*0064*/ 	.word	index@(chroma_key)
        /*0068*/ 	.word	0x00000000
.L_17:


//--------------------- .nv.compat                --------------------------
	.section	.nv.compat,"",@"SHT_CUDA_COMPAT_INFO"
	.align	4
        /*0000*/ 	.byte	0x02, 0x09, 0x00, 0x00, 0x02, 0x02, 0x01, 0x00, 0x02, 0x05, 0x05, 0x00, 0x03, 0x07, 0x01, 0x01
        /*0010*/ 	.byte	0x02, 0x03, 0x00, 0x00, 0x02, 0x06, 0x01, 0x00, 0x04, 0x0b, 0x08, 0x00, 0x01, 0x00, 0x00, 0x00
        /*0020*/ 	.byte	0x00, 0x00, 0x00, 0x00


//--------------------- .nv.info.round_corners    --------------------------
	.section	.nv.info.round_corners,"",@"SHT_CUDA_INFO"
	.sectionflags	@""
	.align	4


	//----- nvinfo : EIATTR_CUDA_API_VERSION
	.align		4
        /*0000*/ 	.byte	0x04, 0x37
        /*0002*/ 	.short	(.L_19 - .L_18)
.L_18:
        /*0004*/ 	.word	0x00000082


	//----- nvinfo : EIATTR_KPARAM_INFO
	.align		4
.L_19:
        /*0008*/ 	.byte	0x04, 0x17
        /*000a*/ 	.short	(.L_21 - .L_20)
.L_20:
        /*000c*/ 	.word	0x00000000
        /*0010*/ 	.short	0x0003
        /*0012*/ 	.short	0x0010
        /*0014*/ 	.byte	0x00, 0xf0, 0x11, 0x00


	//----- nvinfo : EIATTR_KPARAM_INFO
	.align		4
.L_21:
        /*0018*/ 	.byte	0x04, 0x17
        /*001a*/ 	.short	(.L_23 - .L_22)
.L_22:
        /*001c*/ 	.word	0x00000000
        /*0020*/ 	.short	0x0002
        /*0022*/ 	.short	0x000c
        /*0024*/ 	.byte	0x00, 0xf0, 0x11, 0x00


	//----- nvinfo : EIATTR_KPARAM_INFO
	.align		4
.L_23:
        /*0028*/ 	.byte	0x04, 0x17
        /*002a*/ 	.short	(.L_25 - .L_24)
.L_24:
        /*002c*/ 	.word	0x00000000
        /*0030*/ 	.short	0x0001
        /*0032*/ 	.short	0x0008
        /*0034*/ 	.byte	0x00, 0xf0, 0x11, 0x00


	//----- nvinfo : EIATTR_KPARAM_INFO
	.align		4
.L_25:
        /*0038*/ 	.byte	0x04, 0x17
        /*003a*/ 	.short	(.L_27 - .L_26)
.L_26:
        /*003c*/ 	.word	0x00000000
        /*0040*/ 	.short	0x0000
        /*0042*/ 	.short	0x0000
        /*0044*/ 	.byte	0x00, 0xf5, 0x21, 0x00


	//----- nvinfo : EIATTR_SPARSE_MMA_MASK
	.align		4
.L_27:
        /*0048*/ 	.byte	0x03, 0x50
        /*004a*/ 	.short	0x0000


	//----- nvinfo : EIATTR_MAXREG_COUNT
	.align		4
        /*004c*/ 	.byte	0x03, 0x1b
        /*004e*/ 	.short	0x00ff


	//----- nvinfo : EIATTR_MERCURY_ISA_VERSION
	.align		4
        /*0050*/ 	.byte	0x03, 0x5f
        /*0052*/ 	.short	0x0101


	//----- nvinfo : EIATTR_VRC_CTA_INIT_COUNT
	.align		4
        /*0054*/ 	.byte	0x02, 0x4a
	.zero		1
	.zero		1


	//----- nvinfo : EIATTR_EXIT_INSTR_OFFSETS
	.align		4
        /*0058*/ 	.byte	0x04, 0x1c
        /*005a*/ 	.short	(.L_29 - .L_28)


	//   ....[0]....
.L_28:
        /*005c*/ 	.word	0x000000d0


	//   ....[1]....
        /*0060*/ 	.word	0x00000260


	//   ....[2]....
        /*0064*/ 	.word	0x000004d0


	//----- nvinfo : EIATTR_CRS_STACK_SIZE
	.align		4
.L_29:
        /*0068*/ 	.byte	0x04, 0x1e
        /*006a*/ 	.short	(.L_31 - .L_30)
.L_30:
        /*006c*/ 	.word	0x00000000


	//----- nvinfo : EIATTR_CBANK_PARAM_SIZE
	.align		4
.L_31:
        /*0070*/ 	.byte	0x03, 0x19
        /*0072*/ 	.short	0x0014


	//----- nvinfo : EIATTR_PARAM_CBANK
	.align		4
        /*0074*/ 	.byte	0x04, 0x0a
        /*0076*/ 	.short	(.L_33 - .L_32)
	.align		4
.L_32:
        /*0078*/ 	.word	index@(.nv.constant0.round_corners)
        /*007c*/ 	.short	0x0380
        /*007e*/ 	.short	0x0014


	//----- nvinfo : EIATTR_SW_WAR
	.align		4
.L_33:
        /*0080*/ 	.byte	0x04, 0x36
        /*0082*/ 	.short	(.L_35 - .L_34)
.L_34:
        /*0084*/ 	.word	0x00000008
.L_35:


//--------------------- .nv.info.chroma_key       --------------------------
	.section	.nv.info.chroma_key,"",@"SHT_CUDA_INFO"
	.sectionflags	@""
	.align	4


	//----- nvinfo : EIATTR_CUDA_API_VERSION
	.align		4
        /*0000*/ 	.byte	0x04, 0x37
        /*0002*/ 	.short	(.L_37 - .L_36)
.L_36:
        /*0004*/ 	.word	0x00000082


	//----- nvinfo : EIATTR_KPARAM_INFO
	.align		4
.L_37:
        /*0008*/ 	.byte	0x04, 0x17
        /*000a*/ 	.short	(.L_39 - .L_38)
.L_38:
        /*000c*/ 	.word	0x00000000
        /*0010*/ 	.short	0x0007
        /*0012*/ 	.short	0x0018
        /*0014*/ 	.byte	0x00, 0xf0, 0x11, 0x00


	//----- nvinfo : EIATTR_KPARAM_INFO
	.align		4
.L_39:
        /*0018*/ 	.byte	0x04, 0x17
        /*001a*/ 	.short	(.L_41 - .L_40)
.L_40:
        /*001c*/ 	.word	0x00000000
        /*0020*/ 	.short	0x0006
        /*0022*/ 	.short	0x0014
        /*0024*/ 	.byte	0x00, 0xf0, 0x11, 0x00


	//----- nvinfo : EIATTR_KPARAM_INFO
	.align		4
.L_41:
        /*0028*/ 	.byte	0x04, 0x17
        /*002a*/ 	.short	(.L_43 - .L_42)
.L_42:
        /*002c*/ 	.word	0x00000000
        /*0030*/ 	.short	0x0005
        /*0032*/ 	.short	0x0010
        /*0034*/ 	.byte	0x00, 0xf0, 0x11, 0x00


	//----- nvinfo : EIATTR_KPARAM_INFO
	.align		4
.L_43:
        /*0038*/ 	.byte	0x04, 0x17
        /*003a*/ 	.short	(.L_45 - .L_44)
.L_44:
        /*003c*/ 	.word	0x00000000
        /*0040*/ 	.short	0x0004
        /*0042*/ 	.short	0x000c
        /*0044*/ 	.byte	0x00, 0xf0, 0x11, 0x00


	//----- nvinfo : EIATTR_KPARAM_INFO
	.align		4
.L_45:
        /*0048*/ 	.byte	0x04, 0x17
        /*004a*/ 	.short	(.L_47 - .L_46)
.L_46:
        /*004c*/ 	.word	0x00000000
        /*0050*/ 	.short	0x0003
        /*0052*/ 	.short	0x000a
        /*0054*/ 	.byte	0x00, 0xf0, 0x05, 0x00


	//----- nvinfo : EIATTR_KPARAM_INFO
	.align		4
.L_47:
        /*0058*/ 	.byte	0x04, 0x17
        /*005a*/ 	.short	(.L_49 - .L_48)
.L_48:
        /*005c*/ 	.word	0x00000000
        /*0060*/ 	.short	0x0002
        /*0062*/ 	.short	0x0009
        /*0064*/ 	.byte	0x00, 0xf0, 0x05, 0x00


	//----- nvinfo : EIATTR_KPARAM_INFO
	.align		4
.L_49:
        /*0068*/ 	.byte	0x04, 0x17
        /*006a*/ 	.short	(.L_51 - .L_50)
.L_50:
        /*006c*/ 	.word	0x00000000
        /*0070*/ 	.short	0x0001
        /*0072*/ 	.short	0x0008
        /*0074*/ 	.byte	0x00, 0xf0, 0x05, 0x00


	//----- nvinfo : EIATTR_KPARAM_INFO
	.align		4
.L_51:
        /*0078*/ 	.byte	0x04, 0x17
        /*007a*/ 	.short	(.L_53 - .L_52)
.L_52:
        /*007c*/ 	.word	0x00000000
        /*0080*/ 	.short	0x0000
        /*0082*/ 	.short	0x0000
        /*0084*/ 	.byte	0x00, 0xf5, 0x21, 0x00


	//----- nvinfo : EIATTR_SPARSE_MMA_MASK
	.align		4
.L_53:
        /*0088*/ 	.byte	0x03, 0x50
        /*008a*/ 	.short	0x0000


	//----- nvinfo : EIATTR_MAXREG_COUNT
	.align		4
        /*008c*/ 	.byte	0x03, 0x1b
        /*008e*/ 	.short	0x00ff


	//----- nvinfo : EIATTR_MERCURY_ISA_VERSION
	.align		4
        /*0090*/ 	.byte	0x03, 0x5f
        /*0092*/ 	.short	0x0101


	//----- nvinfo : EIATTR_VRC_CTA_INIT_COUNT
	.align		4
        /*0094*/ 	.byte	0x02, 0x4a
	.zero		1
	.zero		1


	//----- nvinfo : EIATTR_EXIT_INSTR_OFFSETS
	.align		4
        /*0098*/ 	.byte	0x04, 0x1c
        /*009a*/ 	.short	(.L_55 - .L_54)


	//   ....[0]....
.L_54:
        /*009c*/ 	.word	0x000000d0


	//   ....[1]....
        /*00a0*/ 	.word	0x000011c0


	//----- nvinfo : EIATTR_CRS_STACK_SIZE
	.align		4
.L_55:
        /*00a4*/ 	.byte	0x04, 0x1e
        /*00a6*/ 	.short	(.L_57 - .L_56)
.L_56:
        /*00a8*/ 	.word	0x00000000


	//----- nvinfo : EIATTR_CBANK_PARAM_SIZE
	.align		4
.L_57:
        /*00ac*/ 	.byte	0x03, 0x19
        /*00ae*/ 	.short	0x001c


	//----- nvinfo : EIATTR_PARAM_CBANK
	.align		4
        /*00b0*/ 	.byte	0x04, 0x0a
        /*00b2*/ 	.short	(.L_59 - .L_58)
	.align		4
.L_58:
        /*00b4*/ 	.word	index@(.nv.constant0.chroma_key)
        /*00b8*/ 	.short	0x0380
        /*00ba*/ 	.short	0x001c


	//----- nvinfo : EIATTR_SW_WAR
	.align		4
.L_59:
        /*00bc*/ 	.byte	0x04, 0x36
        /*00be*/ 	.short	(.L_61 - .L_60)
.L_60:
        /*00c0*/ 	.word	0x00000008
.L_61:


//--------------------- .nv.callgraph             --------------------------
	.section	.nv.callgraph,"",@"SHT_CUDA_CALLGRAPH"
	.align	4
	.sectionentsize	8
	.align		4
        /*0000*/ 	.word	0x00000000
	.align		4
        /*0004*/ 	.word	0xffffffff
	.align		4
        /*0008*/ 	.word	0x00000000
	.align		4
        /*000c*/ 	.word	0xfffffffe
	.align		4
        /*0010*/ 	.word	0x00000000
	.align		4
        /*0014*/ 	.word	0xfffffffd
	.align		4
        /*0018*/ 	.word	0x00000000
	.align		4
        /*001c*/ 	.word	0xfffffffc


//--------------------- .text.round_corners       --------------------------
	.section	.text.round_corners,"ax",@progbits
	.align	128
        .global         round_corners
        .type           round_corners,@function
        .size           round_corners,(.L_x_31 - round_corners)
        .other          round_corners,@"STO_CUDA_ENTRY STV_DEFAULT"
round_corners:
.text.round_corners:
[----:B------:R-:W-:Y:S01]  /*0000*/  LDC R1, c[0x0][0x37c] ;  /* 0x0000df00ff017b82 */ /* 0x000fe20000000800 */
[----:B------:R-:W0:Y:S07]  /*0010*/  S2R R5, SR_TID.Y ;  /* 0x0000000000057919 */ /* 0x000e2e0000002200 */
[----:B------:R-:W1:Y:S01]  /*0020*/  LDC R3, c[0x0][0x360] ;  /* 0x0000d800ff037b82 */ /* 0x000e620000000800 */
[----:B------:R-:W2:Y:S01]  /*0030*/  LDCU UR6, c[0x0][0x390] ;  /* 0x00007200ff0677ac */ /* 0x000ea20008000800 */
[----:B------:R-:W1:Y:S01]  /*0040*/  S2R R0, SR_TID.X ;  /* 0x0000000000007919 */ /* 0x000e620000002100 */
[----:B------:R-:W3:Y:S05]  /*0050*/  LDCU UR7, c[0x0][0x38c] ;  /* 0x00007180ff0777ac */ /* 0x000eea0008000800 */
[----:B------:R-:W0:Y:S08]  /*0060*/  S2UR UR5, SR_CTAID.Y ;  /* 0x00000000000579c3 */ /* 0x000e300000002600 */
[----:B------:R-:W0:Y:S08]  /*0070*/  LDC R2, c[0x0][0x364] ;  /* 0x0000d900ff027b82 */ /* 0x000e300000000800 */
[----:B------:R-:W1:Y:S01]  /*0080*/  S2UR UR4, SR_CTAID.X ;  /* 0x00000000000479c3 */ /* 0x000e620000002500 */
[----:B0-----:R-:W-:-:S05]  /*0090*/  IMAD R2, R2, UR5, R5 ;  /* 0x0000000502027c24 */ /* 0x001fca000f8e0205 */
[----:B--2---:R-:W-:Y:S01]  /*00a0*/  ISETP.GE.AND P0, PT, R2, UR6, PT ;  /* 0x0000000602007c0c */ /* 0x004fe2000bf06270 */
[----:B-1----:R-:W-:-:S05]  /*00b0*/  IMAD R3, R3, UR4, R0 ;  /* 0x0000000403037c24 */ /* 0x002fca000f8e0200 */
[----:B---3--:R-:W-:-:S13]  /*00c0*/  ISETP.GE.OR P0, PT, R3, UR7, P0 ;  /* 0x0000000703007c0c */ /* 0x008fda0008706670 */
[----:B------:R-:W-:Y:S05]  /*00d0*/  @P0 EXIT ;  /* 0x000000000000094d */ /* 0x000fea0003800000 */
[----:B------:R-:W0:Y:S01]  /*00e0*/  LDC R7, c[0x0][0x388] ;  /* 0x0000e200ff077b82 */ /* 0x000e220000000800 */
[----:B------:R-:W-:Y:S01]  /*00f0*/  VIMNMX R0, PT, PT, R3, R2, !PT ;  /* 0x0000000203007248 */ /* 0x000fe20007fe0100 */
[----:B------:R-:W-:Y:S03]  /*0100*/  BSSY.RECONVERGENT B0, `(.L_x_0) ;  /* 0x0000019000007945 */ /* 0x000fe60003800200 */
[----:B0-----:R-:W-:-:S13]  /*0110*/  ISETP.GE.AND P0, PT, R0, R7, PT ;  /* 0x000000070000720c */ /* 0x001fda0003f06270 */
[----:B------:R-:W-:Y:S02]  /*0120*/  @!P0 LOP3.LUT R0, RZ, R3, RZ, 0x33, !PT ;  /* 0x00000003ff008212 */ /* 0x000fe400078e33ff */
[----:B------:R-:W-:-:S03]  /*0130*/  @!P0 LOP3.LUT R4, RZ, R2, RZ, 0x33, !PT ;  /* 0x00000002ff048212 */ /* 0x000fc600078e33ff */
[--C-:B------:R-:W-:Y:S02]  /*0140*/  @!P0 IMAD.IADD R0, R0, 0x1, R7.reuse ;  /* 0x0000000100008824 */ /* 0x100fe400078e0207 */
[----:B------:R-:W-:Y:S01]  /*0150*/  @!P0 IMAD.IADD R4, R4, 0x1, R7 ;  /* 0x0000000104048824 */ /* 0x000fe200078e0207 */
[----:B------:R-:W-:Y:S06]  /*0160*/  @!P0 BRA `(.L_x_1) ;  /* 0x0000000000488947 */ /* 0x000fec0003800000 */
[----:B------:R-:W-:Y:S02]  /*0170*/  ISETP.GE.AND P0, PT, R2, R7, PT ;  /* 0x000000070200720c */ /* 0x000fe40003f06270 */
[----:B------:R-:W-:-:S04]  /*0180*/  IADD3 R6, PT, PT, -R7, UR7, RZ ;  /* 0x0000000707067c10 */ /* 0x000fc8000fffe1ff */
[----:B------:R-:W-:-:S13]  /*0190*/  ISETP.LT.OR P0, PT, R3, R6, P0 ;  /* 0x000000060300720c */ /* 0x000fda0000701670 */
[----:B------:R-:W-:Y:S02]  /*01a0*/  @!P0 LOP3.LUT R4, RZ, R2, RZ, 0x33, !PT ;  /* 0x00000002ff048212 */ /* 0x000fe400078e33ff */
[----:B------:R-:W-:-:S03]  /*01b0*/  @!P0 IADD3 R0, PT, PT, R3, -UR7, R7 ;  /* 0x8000000703008c10 */ /* 0x000fc6000fffe007 */
[----:B------:R-:W-:Y:S01]  /*01c0*/  @!P0 IMAD.IADD R4, R4, 0x1, R7 ;  /* 0x0000000104048824 */ /* 0x000fe200078e0207 */
[----:B------:R-:W-:Y:S06]  /*01d0*/  @!P0 BRA `(.L_x_1) ;  /* 0x00000000002c8947 */ /* 0x000fec0003800000 */
[----:B------:R-:W-:-:S04]  /*01e0*/  IADD3 R5, PT, PT, -R7, UR6, RZ ;  /* 0x0000000607057c10 */ /* 0x000fc8000fffe1ff */
[----:B------:R-:W-:-:S04]  /*01f0*/  ISETP.GE.AND P0, PT, R2, R5, PT ;  /* 0x000000050200720c */ /* 0x000fc80003f06270 */
[----:B------:R-:W-:-:S13]  /*0200*/  ISETP.GE.OR P1, PT, R3, R7, !P0 ;  /* 0x000000070300720c */ /* 0x000fda0004726670 */
[----:B------:R-:W-:Y:S02]  /*0210*/  @!P1 LOP3.LUT R0, RZ, R3, RZ, 0x33, !PT ;  /* 0x00000003ff009212 */ /* 0x000fe400078e33ff */
[----:B------:R-:W-:-:S03]  /*0220*/  @!P1 IADD3 R4, PT, PT, R2, -UR6, R7 ;  /* 0x8000000602049c10 */ /* 0x000fc6000fffe007 */
[----:B------:R-:W-:Y:S01]  /*0230*/  @!P1 IMAD.IADD R0, R0, 0x1, R7 ;  /* 0x0000000100009824 */ /* 0x000fe200078e0207 */
[----:B------:R-:W-:Y:S06]  /*0240*/  @!P1 BRA `(.L_x_1) ;  /* 0x0000000000109947 */ /* 0x000fec0003800000 */
[----:B------:R-:W-:-:S13]  /*0250*/  ISETP.LT.OR P0, PT, R3, R6, !P0 ;  /* 0x000000060300720c */ /* 0x000fda0004701670 */
[----:B------:R-:W-:Y:S05]  /*0260*/  @P0 EXIT ;  /* 0x000000000000094d */ /* 0x000fea0003800000 */
[--C-:B------:R-:W-:Y:S02]  /*0270*/  IADD3 R0, PT, PT, R3, -UR7, R7.reuse ;  /* 0x8000000703007c10 */ /* 0x100fe4000fffe007 */
[----:B------:R-:W-:-:S07]  /*0280*/  IADD3 R4, PT, PT, R2, -UR6, R7 ;  /* 0x8000000602047c10 */ /* 0x000fce000fffe007 */
.L_x_1:
[----:B------:R-:W-:Y:S05]  /*0290*/  BSYNC.RECONVERGENT B0 ;  /* 0x0000000000007941 */ /* 0x000fea0003800200 */
.L_x_0:
[----:B------:R-:W-:Y:S01]  /*02a0*/  I2FP.F32.S32 R4, R4 ;  /* 0x0000000400047245 */ /* 0x000fe20000201400 */
[----:B------:R-:W0:Y:S01]  /*02b0*/  LDCU.64 UR4, c[0x0][0x358] ;  /* 0x00006b00ff0477ac */ /* 0x000e220008000a00 */
[----:B------:R-:W-:Y:S01]  /*02c0*/  I2FP.F32.S32 R0, R0 ;  /* 0x0000000000007245 */ /* 0x000fe20000201400 */
[----:B------:R-:W-:Y:S02]  /*02d0*/  BSSY.RECONVERGENT B0, `(.L_x_2) ;  /* 0x000000e000007945 */ /* 0x000fe40003800200 */
[----:B------:R-:W-:-:S04]  /*02e0*/  FMUL R5, R4, R4 ;  /* 0x0000000404057220 */ /* 0x000fc80000400000 */
[----:B------:R-:W-:-:S04]  /*02f0*/  FFMA R5, R0, R0, R5 ;  /* 0x0000000000057223 */ /* 0x000fc80000000005 */
[----:B------:R-:W-:Y:S01]  /*0300*/  VIADD R0, R5, 0xf3000000 ;  /* 0xf300000005007836 */ /* 0x000fe20000000000 */
[----:B------:R1:W2:Y:S04]  /*0310*/  MUFU.RSQ R4, R5 ;  /* 0x0000000500047308 */ /* 0x0002a80000001400 */
[----:B------:R-:W-:-:S13]  /*0320*/  ISETP.GT.U32.AND P0, PT, R0, 0x727fffff, PT ;  /* 0x727fffff0000780c */ /* 0x000fda0003f04070 */
[----:B012---:R-:W-:Y:S05]  /*0330*/  @!P0 BRA `(.L_x_3) ;  /* 0x00000000000c8947 */ /* 0x007fea0003800000 */
[----:B------:R-:W-:-:S07]  /*0340*/  MOV R9, 0x360 ;  /* 0x0000036000097802 */ /* 0x000fce0000000f00 */
[----:B------:R-:W-:Y:S05]  /*0350*/  CALL.REL.NOINC `($__internal_0_$__cuda_sm20_sqrt_rn_f32_slowpath) ;  /* 0x0000000000607944 */ /* 0x000fea0003c00000 */
[----:B------:R-:W-:Y:S05]  /*0360*/  BRA `(.L_x_4) ;  /* 0x0000000000107947 */ /* 0x000fea0003800000 */
.L_x_3:
[----:B------:R-:W-:Y:S01]  /*0370*/  FMUL.FTZ R0, R5, R4 ;  /* 0x0000000405007220 */ /* 0x000fe20000410000 */
[----:B------:R-:W-:-:S03]  /*0380*/  FMUL.FTZ R4, R4, 0.5 ;  /* 0x3f00000004047820 */ /* 0x000fc60000410000 */
[----:B------:R-:W-:-:S04]  /*0390*/  FFMA R5, -R0, R0, R5 ;  /* 0x0000000000057223 */ /* 0x000fc80000000105 */
[----:B------:R-:W-:-:S07]  /*03a0*/  FFMA R0, R5, R4, R0 ;  /* 0x0000000405007223 */ /* 0x000fce0000000000 */
.L_x_4:
[----:B------:R-:W-:Y:S05]  /*03b0*/  BSYNC.RECONVERGENT B0 ;  /* 0x0000000000007941 */ /* 0x000fea0003800200 */
.L_x_2:
[----:B------:R-:W0:Y:S02]  /*03c0*/  LDCU.128 UR8, c[0x0][0x380] ;  /* 0x00007000ff0877ac */ /* 0x000e240008000c00 */
[----:B0-----:R-:W-:-:S04]  /*03d0*/  IMAD R2, R2, UR11, R3 ;  /* 0x0000000b02027c24 */ /* 0x001fc8000f8e0203 */
[----:B------:R-:W-:-:S05]  /*03e0*/  IMAD.SHL.U32 R3, R2, 0x4, RZ ;  /* 0x0000000402037824 */ /* 0x000fca00078e00ff */
[----:B------:R-:W-:-:S04]  /*03f0*/  IADD3 R2, P0, PT, R3, UR8, RZ ;  /* 0x0000000803027c10 */ /* 0x000fc8000ff1e0ff */
[----:B------:R-:W-:-:S05]  /*0400*/  LEA.HI.X.SX32 R3, R3, UR9, 0x1, P0 ;  /* 0x0000000903037c11 */ /* 0x000fca00080f0eff */
[----:B------:R-:W2:Y:S01]  /*0410*/  LDG.E.U8 R7, desc[UR4][R2.64+0x3] ;  /* 0x0000030402077981 */ /* 0x000ea2000c1e1100 */
[----:B------:R-:W-:-:S05]  /*0420*/  I2FP.F32.S32 R4, UR10 ;  /* 0x0000000a00047c45 */ /* 0x000fca0008201400 */
[----:B------:R-:W-:-:S04]  /*0430*/  FADD R5, R4, 0.5 ;  /* 0x3f00000004057421 */ /* 0x000fc80000000000 */
[----:B------:R-:W-:-:S04]  /*0440*/  FADD.SAT R0, R5, -R0 ;  /* 0x8000000005007221 */ /* 0x000fc80000002000 */
[----:B------:R-:W-:-:S06]  /*0450*/  FMUL R0, R0, 255 ;  /* 0x437f000000007820 */ /* 0x000fcc0000400000 */
[----:B------:R-:W0:Y:S02]  /*0460*/  F2I.U32.TRUNC.NTZ R0, R0 ;  /* 0x0000000000007305 */ /* 0x000e24000020f000 */
[----:B0-----:R-:W-:-:S05]  /*0470*/  LOP3.LUT R4, R0, 0xff, RZ, 0xc0, !PT ;  /* 0x000000ff00047812 */ /* 0x001fca00078ec0ff */
[----:B--2---:R-:W-:-:S05]  /*0480*/  IMAD R4, R4, R7, 0x7f ;  /* 0x0000007f04047424 */ /* 0x004fca00078e0207 */
[----:B------:R-:W-:-:S05]  /*0490*/  LOP3.LUT R4, R4, 0xffff, RZ, 0xc0, !PT ;  /* 0x0000ffff04047812 */ /* 0x000fca00078ec0ff */
[----:B------:R-:W-:-:S05]  /*04a0*/  IMAD R4, R4, 0x8081, RZ ;  /* 0x0000808104047824 */ /* 0x000fca00078e02ff */
[----:B------:R-:W-:-:S05]  /*04b0*/  SHF.R.U32.HI R5, RZ, 0x17, R4 ;  /* 0x00000017ff057819 */ /* 0x000fca0000011604 */
[----:B------:R-:W-:Y:S01]  /*04c0*/  STG.E.U8 desc[UR4][R2.64+0x3], R5 ;  /* 0x0000030502007986 */ /* 0x000fe2000c101104 */
[----:B------:R-:W-:Y:S05]  /*04d0*/  EXIT ;  /* 0x000000000000794d */ /* 0x000fea0003800000 */
        .weak           $__internal_0_$__cuda_sm20_sqrt_rn_f32_slowpath
        .type           $__internal_0_$__cuda_sm20_sqrt_rn_f32_slowpath,@function
        .size           $__internal_0_$__cuda_sm20_sqrt_rn_f32_slowpath,(.L_x_31 - $__internal_0_$__cuda_sm20_sqrt_rn_f32_slowpath)
$__internal_0_$__cuda_sm20_sqrt_rn_f32_slowpath:
[----:B------:R-:W-:-:S13]  /*04e0*/  LOP3.LUT P0, RZ, R5, 0x7fffffff, RZ, 0xc0, !PT ;  /* 0x7fffffff05ff7812 */ /* 0x000fda000780c0ff */
[----:B------:R-:W-:Y:S01]  /*04f0*/  @!P0 MOV R4, R5 ;  /* 0x0000000500048202 */ /* 0x000fe20000000f00 */
[----:B------:R-:W-:Y:S06]  /*0500*/  @!P0 BRA `(.L_x_5) ;  /* 0x0000000000448947 */ /* 0x000fec0003800000 */
[----:B------:R-:W-:Y:S01]  /*0510*/  FSETP.GEU.FTZ.AND P0, PT, R5, RZ, PT ;  /* 0x000000ff0500720b */ /* 0x000fe20003f1e000 */
[----:B------:R-:W-:-:S12]  /*0520*/  IMAD.MOV.U32 R0, RZ, RZ, R5 ;  /* 0x000000ffff007224 */ /* 0x000fd800078e0005 */
[----:B------:R-:W-:Y:S01]  /*0530*/  @!P0 IMAD.MOV.U32 R4, RZ, RZ, 0x7fffffff ;  /* 0x7fffffffff048424 */ /* 0x000fe200078e00ff */
[----:B------:R-:W-:Y:S06]  /*0540*/  @!P0 BRA `(.L_x_5) ;  /* 0x0000000000348947 */ /* 0x000fec0003800000 */
[----:B------:R-:W-:-:S13]  /*0550*/  FSETP.GTU.FTZ.AND P0, PT, |R0|, +INF , PT ;  /* 0x7f8000000000780b */ /* 0x000fda0003f1c200 */
[----:B------:R-:W-:Y:S01]  /*0560*/  @P0 FADD.FTZ R4, R0, 1 ;  /* 0x3f80000000040421 */ /* 0x000fe20000010000 */
[----:B------:R-:W-:Y:S06]  /*0570*/  @P0 BRA `(.L_x_5) ;  /* 0x0000000000280947 */ /* 0x000fec0003800000 */
[----:B------:R-:W-:-:S13]  /*0580*/  FSETP.NEU.FTZ.AND P0, PT, |R0|, +INF , PT ;  /* 0x7f8000000000780b */ /* 0x000fda0003f1d200 */
[----:B------:R-:W-:-:S04]  /*0590*/  @P0 FFMA R5, R0, 1.84467440737095516160e+19, RZ ;  /* 0x5f80000000050823 */ /* 0x000fc800000000ff */
[----:B------:R-:W0:Y:S02]  /*05a0*/  @P0 MUFU.RSQ R4, R5 ;  /* 0x0000000500040308 */ /* 0x000e240000001400 */
[----:B0-----:R-:W-:Y:S01]  /*05b0*/  @P0 FMUL.FTZ R6, R5, R4 ;  /* 0x0000000405060220 */ /* 0x001fe20000410000 */
[----:B------:R-:W-:Y:S01]  /*05c0*/  @P0 FMUL.FTZ R8, R4, 0.5 ;  /* 0x3f00000004080820 */ /* 0x000fe20000410000 */
[----:B------:R-:W-:Y:S02]  /*05d0*/  @!P0 IMAD.MOV.U32 R4, RZ, RZ, R0 ;  /* 0x000000ffff048224 */ /* 0x000fe400078e0000 */
[----:B------:R-:W-:-:S04]  /*05e0*/  @P0 FADD.FTZ R7, -R6, -RZ ;  /* 0x800000ff06070221 */ /* 0x000fc80000010100 */
[----:B------:R-:W-:-:S04]  /*05f0*/  @P0 FFMA R7, R6, R7, R5 ;  /* 0x0000000706070223 */ /* 0x000fc80000000005 */
[----:B------:R-:W-:-:S04]  /*0600*/  @P0 FFMA R7, R7, R8, R6 ;  /* 0x0000000807070223 */ /* 0x000fc80000000006 */
[----:B------:R-:W-:-:S07]  /*0610*/  @P0 FMUL.FTZ R4, R7, 2.3283064365386962891e-10 ;  /* 0x2f80000007040820 */ /* 0x000fce0000410000 */
.L_x_5:
[----:B------:R-:W-:Y:S01]  /*0620*/  MOV R0, R4 ;  /* 0x0000000400007202 */ /* 0x000fe20000000f00 */
[----:B------:R-:W-:Y:S02]  /*0630*/  IMAD.MOV.U32 R4, RZ, RZ, R9 ;  /* 0x000000ffff047224 */ /* 0x000fe400078e0009 */
[----:B------:R-:W-:-:S04]  /*0640*/  IMAD.MOV.U32 R5, RZ, RZ, 0x0 ;  /* 0x00000000ff057424 */ /* 0x000fc800078e00ff */
[----:B------:R-:W-:Y:S05]  /*0650*/  RET.REL.NODEC R4 `(round_corners) ;  /* 0xfffffff804687950 */ /* 0x000fea0003c3ffff */
.L_x_6:
[----:B------:R-:W-:-:S00]  /*0660*/  BRA `(.L_x_6) ;  /* 0xfffffffc00fc7947 */ /* 0x000fc0000383ffff */
[----:B------:R-:W-:-:S00]  /*0670*/  NOP ;  /* 0x0000000000007918 */ /* 0x000fc00000000000 */
        /* <DEDUP_REMOVED lines=8> */
.L_x_31:


//--------------------- .text.chroma_key          --------------------------
	.section	.text.chroma_key,"ax",@progbits
	.align	128
        .global         chroma_key
        .type           chroma_key,@function
        .size           chroma_key,(.L_x_33 - chroma_key)
        .other          chroma_key,@"STO_CUDA_ENTRY STV_DEFAULT"
chroma_key:
.text.chroma_key:
        /* <DEDUP_REMOVED lines=14> */
[----:B------:R-:W0:Y:S01]  /*00e0*/  LDCU.64 UR4, c[0x0][0x380] ;  /* 0x00007000ff0477ac */ /* 0x000e220008000a00 */
[----:B------:R-:W-:Y:S01]  /*00f0*/  IMAD R0, R3, UR7, R0 ;  /* 0x0000000703007c24 */ /* 0x000fe2000f8e0200 */
[----:B------:R-:W1:Y:S04]  /*0100*/  LDCU.64 UR6, c[0x0][0x358] ;  /* 0x00006b00ff0677ac */ /* 0x000e680008000a00 */
[----:B------:R-:W-:-:S04]  /*0110*/  SHF.L.U32 R0, R0, 0x2, RZ ;  /* 0x0000000200007819 */ /* 0x000fc800000006ff */
[C---:B0-----:R-:W-:Y:S01]  /*0120*/  IADD3 R4, P0, PT, R0.reuse, UR4, RZ ;  /* 0x0000000400047c10 */ /* 0x041fe2000ff1e0ff */
[----:B------:R-:W0:Y:S03]  /*0130*/  LDCU.U8 UR4, c[0x0][0x388] ;  /* 0x00007100ff0477ac */ /* 0x000e260008000000 */
[----:B------:R-:W-:-:S05]  /*0140*/  LEA.HI.X.SX32 R5, R0, UR5, 0x1, P0 ;  /* 0x0000000500057c11 */ /* 0x000fca00080f0eff */
[----:B-1----:R-:W0:Y:S04]  /*0150*/  LDG.E.U8 R3, desc[UR6][R4.64] ;  /* 0x0000000604037981 */ /* 0x002e28000c1e1100 */
[----:B------:R-:W2:Y:S04]  /*0160*/  LDG.E.U8 R2, desc[UR6][R4.64+0x1] ;  /* 0x0000010604027981 */ /* 0x000ea8000c1e1100 */
[----:B------:R-:W3:Y:S01]  /*0170*/  LDG.E.U8 R0, desc[UR6][R4.64+0x2] ;  /* 0x0000020604007981 */ /* 0x000ee2000c1e1100 */
[----:B------:R-:W2:Y:S01]  /*0180*/  LDCU.U8 UR5, c[0x0][0x389] ;  /* 0x00007120ff0577ac */ /* 0x000ea20008000000 */
[----:B------:R-:W-:Y:S01]  /*0190*/  BSSY.RECONVERGENT B0, `(.L_x_7) ;  /* 0x000004d000007945 */ /* 0x000fe20003800200 */
[----:B------:R-:W-:Y:S01]  /*01a0*/  HFMA2 R7, -RZ, RZ, 1.875, 0 ;  /* 0x3f800000ff077431 */ /* 0x000fe200000001ff */
[----:B------:R-:W3:Y:S01]  /*01b0*/  LDCU.U8 UR8, c[0x0][0x38a] ;  /* 0x00007140ff0877ac */ /* 0x000ee20008000000 */
[----:B0-----:R-:W-:-:S04]  /*01c0*/  IADD3 R3, PT, PT, -R3, UR4, RZ ;  /* 0x0000000403037c10 */ /* 0x001fc8000fffe1ff */
[----:B------:R-:W-:Y:S02]  /*01d0*/  ISETP.NE.AND P0, PT, R3, 0x1, PT ;  /* 0x000000010300780c */ /* 0x000fe40003f05270 */
[----:B--2---:R-:W-:Y:S02]  /*01e0*/  IADD3 R2, PT, PT, -R2, UR5, RZ ;  /* 0x0000000502027c10 */ /* 0x004fe4000fffe1ff */
[----:B---3--:R-:W-:Y:S02]  /*01f0*/  IADD3 R0, PT, PT, -R0, UR8, RZ ;  /* 0x0000000800007c10 */ /* 0x008fe4000fffe1ff */
[----:B------:R-:W-:Y:S02]  /*0200*/  ISETP.NE.AND P2, PT, R2, 0x1, PT ;  /* 0x000000010200780c */ /* 0x000fe40003f45270 */
[----:B------:R-:W-:-:S05]  /*0210*/  ISETP.NE.AND P1, PT, R0, 0x1, PT ;  /* 0x000000010000780c */ /* 0x000fca0003f25270 */
[----:B------:R-:W-:Y:S08]  /*0220*/  @!P0 BRA `(.L_x_8) ;  /* 0x00000004000c8947 */ /* 0x000ff00003800000 */
[----:B------:R-:W-:-:S04]  /*0230*/  I2FP.F32.S32 R6, R3 ;  /* 0x0000000300067245 */ /* 0x000fc80000201400 */
[----:B------:R-:W-:-:S13]  /*0240*/  FSETP.NAN.AND P0, PT, |R6|, |R6|, PT ;  /* 0x400000060600720b */ /* 0x000fda0003f08200 */
[----:B------:R-:W-:Y:S01]  /*0250*/  @P0 FADD R7, R6, 2 ;  /* 0x4000000006070421 */ /* 0x000fe20000000000 */
[----:B------:R-:W-:Y:S06]  /*0260*/  @P0 BRA `(.L_x_8) ;  /* 0x0000000000fc0947 */ /* 0x000fec0003800000 */
[C---:B------:R-:W-:Y:S01]  /*0270*/  FMUL R7, |R6|.reuse, 16777216 ;  /* 0x4b80000006077820 */ /* 0x040fe20000400200 */
[----:B------:R-:W-:Y:S02]  /*0280*/  FSETP.GEU.AND P0, PT, |R6|, 1.175494350822287508e-38, PT ;  /* 0x008000000600780b */ /* 0x000fe40003f0e200 */
[----:B------:R-:W-:Y:S02]  /*0290*/  MOV R15, 0x3a2c32e4 ;  /* 0x3a2c32e4000f7802 */ /* 0x000fe40000000f00 */
[----:B------:R-:W-:-:S04]  /*02a0*/  FSEL R7, R7, |R6|, !P0 ;  /* 0x4000000607077208 */ /* 0x000fc80004000000 */
[----:B------:R-:W-:-:S04]  /*02b0*/  IADD3 R8, PT, PT, R7, -0x3f3504f3, RZ ;  /* 0xc0cafb0d07087810 */ /* 0x000fc80007ffe0ff */
[----:B------:R-:W-:-:S04]  /*02c0*/  LOP3.LUT R8, R8, 0xff800000, RZ, 0xc0, !PT ;  /* 0xff80000008087812 */ /* 0x000fc800078ec0ff */
[-C--:B------:R-:W-:Y:S02]  /*02d0*/  IADD3 R7, PT, PT, R7, -R8.reuse, RZ ;  /* 0x8000000807077210 */ /* 0x080fe40007ffe0ff */
[----:B------:R-:W-:-:S03]  /*02e0*/  I2FP.F32.S32 R8, R8 ;  /* 0x0000000800087245 */ /* 0x000fc60000201400 */
[C---:B------:R-:W-:Y:S01]  /*02f0*/  FADD R10, R7.reuse, 1 ;  /* 0x3f800000070a7421 */ /* 0x040fe20000000000 */
[----:B------:R-:W-:Y:S01]  /*0300*/  FADD R9, R7, -1 ;  /* 0xbf80000007097421 */ /* 0x000fe20000000000 */
[----:B------:R-:W-:Y:S02]  /*0310*/  FSEL R7, RZ, -24, P0 ;  /* 0xc1c00000ff077808 */ /* 0x000fe40000000000 */
[----:B------:R-:W-:Y:S01]  /*0320*/  FSETP.NEU.AND P0, PT, |R6|, +INF , PT ;  /* 0x7f8000000600780b */ /* 0x000fe20003f0d200 */
[----:B------:R-:W-:Y:S01]  /*0330*/  FADD R11, R9, R9 ;  /* 0x00000009090b7221 */ /* 0x000fe20000000000 */
[----:B------:R-:W0:Y:S01]  /*0340*/  MUFU.RCP R10, R10 ;  /* 0x0000000a000a7308 */ /* 0x000e220000001000 */
[----:B------:R-:W-:Y:S01]  /*0350*/  FFMA R8, R8, 1.1920928955078125e-07, R7 ;  /* 0x3400000008087823 */ /* 0x000fe20000000007 */
[----:B------:R-:W-:-:S13]  /*0360*/  ISETP.NE.AND P0, PT, R3, RZ, P0 ;  /* 0x000000ff0300720c */ /* 0x000fda0000705270 */
[----:B------:R-:W-:Y:S01]  /*0370*/  @!P0 SHF.L.U32 R3, R3, 0x1, RZ ;  /* 0x0000000103038819 */ /* 0x000fe200000006ff */
[----:B0-----:R-:W-:-:S03]  /*0380*/  FMUL R11, R10, R11 ;  /* 0x0000000b0a0b7220 */ /* 0x001fc60000400000 */
[----:B------:R-:W-:Y:S01]  /*0390*/  @!P0 I2FP.F32.S32 R3, R3 ;  /* 0x0000000300038245 */ /* 0x000fe20000201400 */
[----:B------:R-:W-:Y:S01]  /*03a0*/  FADD R13, R9, -R11 ;  /* 0x8000000b090d7221 */ /* 0x000fe20000000000 */
[C---:B------:R-:W-:Y:S01]  /*03b0*/  FMUL R12, R11.reuse, R11 ;  /* 0x0000000b0b0c7220 */ /* 0x040fe20000400000 */
[----:B------:R-:W-:Y:S02]  /*03c0*/  FFMA R7, R11, 1.4426950216293334961, R8 ;  /* 0x3fb8aa3b0b077823 */ /* 0x000fe40000000008 */
[----:B------:R-:W-:Y:S01]  /*03d0*/  FADD R14, R13, R13 ;  /* 0x0000000d0d0e7221 */ /* 0x000fe20000000000 */
[----:B------:R-:W-:Y:S01]  /*03e0*/  FFMA R13, R12, R15, 0.0032181653659790754318 ;  /* 0x3b52e7db0c0d7423 */ /* 0x000fe2000000000f */
[----:B------:R-:W-:Y:S02]  /*03f0*/  FADD R8, R8, -R7 ;  /* 0x8000000708087221 */ /* 0x000fe40000000000 */
[----:B------:R-:W-:Y:S01]  /*0400*/  FFMA R9, R9, -R11, R14 ;  /* 0x8000000b09097223 */ /* 0x000fe2000000000e */
[----:B------:R-:W-:Y:S01]  /*0410*/  FFMA R13, R12, R13, 0.018033718690276145935 ;  /* 0x3c93bb730c0d7423 */ /* 0x000fe2000000000d */
[----:B------:R-:W-:-:S02]  /*0420*/  FFMA R8, R11, 1.4426950216293334961, R8 ;  /* 0x3fb8aa3b0b087823 */ /* 0x000fc40000000008 */
[----:B------:R-:W-:Y:S01]  /*0430*/  FMUL R9, R10, R9 ;  /* 0x000000090a097220 */ /* 0x000fe20000400000 */
[----:B------:R-:W-:-:S03]  /*0440*/  FFMA R13, R12, R13, 0.12022458761930465698 ;  /* 0x3df6384f0c0d7423 */ /* 0x000fc6000000000d */
[----:B------:R-:W-:Y:S01]  /*0450*/  FFMA R8, R9, 1.4426950216293334961, R8 ;  /* 0x3fb8aa3b09087823 */ /* 0x000fe20000000008 */
[----:B------:R-:W-:-:S03]  /*0460*/  FMUL R12, R12, R13 ;  /* 0x0000000d0c0c7220 */ /* 0x000fc60000400000 */
[----:B------:R-:W-:Y:S01]  /*0470*/  FFMA R10, R11, 1.9251366722983220825e-08, R8 ;  /* 0x32a55e340b0a7823 */ /* 0x000fe20000000008 */
[----:B------:R-:W-:-:S04]  /*0480*/  FMUL R8, R12, 3 ;  /* 0x404000000c087820 */ /* 0x000fc80000400000 */
[----:B------:R-:W-:-:S04]  /*0490*/  FFMA R9, R9, R8, R10 ;  /* 0x0000000809097223 */ /* 0x000fc8000000000a */
[----:B------:R-:W-:-:S04]  /*04a0*/  FFMA R12, R11, R12, R9 ;  /* 0x0000000c0b0c7223 */ /* 0x000fc80000000009 */
[----:B------:R-:W-:-:S04]  /*04b0*/  FADD R8, R7, R12 ;  /* 0x0000000c07087221 */ /* 0x000fc80000000000 */
[----:B------:R-:W-:Y:S01]  /*04c0*/  FMUL R9, R8, 2 ;  /* 0x4000000008097820 */ /* 0x000fe20000400000 */
[----:B------:R-:W-:-:S03]  /*04d0*/  FADD R7, -R7, R8 ;  /* 0x0000000807077221 */ /* 0x000fc60000000100 */
[----:B------:R-:W0:Y:S01]  /*04e0*/  FRND R10, R9 ;  /* 0x00000009000a7307 */ /* 0x000e220000201000 */
[----:B------:R-:W-:Y:S01]  /*04f0*/  FADD R7, R12, -R7 ;  /* 0x800000070c077221 */ /* 0x000fe20000000000 */
[----:B------:R-:W-:Y:S01]  /*0500*/  FFMA R8, R8, 2, -R9 ;  /* 0x4000000008087823 */ /* 0x000fe20000000809 */
[----:B------:R-:W-:Y:S01]  /*0510*/  HFMA2 R12, -RZ, RZ, 0.64013671875, -15.109375 ;  /* 0x391fcb8eff0c7431 */ /* 0x000fe200000001ff */
[----:B------:R-:W-:Y:S02]  /*0520*/  FSETP.GT.AND P4, PT, |R9|, 152, PT ;  /* 0x431800000900780b */ /* 0x000fe40003f84200 */
[----:B------:R-:W-:Y:S02]  /*0530*/  FFMA R8, R7, 2, R8 ;  /* 0x4000000007087823 */ /* 0x000fe40000000008 */
[----:B------:R-:W1:Y:S01]  /*0540*/  F2I.NTZ R11, R9 ;  /* 0x00000009000b7305 */ /* 0x000e620000203100 */
[----:B0-----:R-:W-:Y:S01]  /*0550*/  FADD R7, R9, -R10 ;  /* 0x8000000a09077221 */ /* 0x001fe20000000000 */
[----:B------:R-:W-:-:S03]  /*0560*/  FSETP.GT.AND P3, PT, R10, RZ, PT ;  /* 0x000000ff0a00720b */ /* 0x000fc60003f64000 */
[----:B------:R-:W-:Y:S01]  /*0570*/  FADD R7, R7, R8 ;  /* 0x0000000807077221 */ /* 0x000fe20000000000 */
[----:B------:R-:W-:Y:S02]  /*0580*/  SEL R6, RZ, 0x83000000, P3 ;  /* 0x83000000ff067807 */ /* 0x000fe40001800000 */
[----:B------:R-:W-:Y:S01]  /*0590*/  FSETP.GEU.AND P3, PT, R9, RZ, PT ;  /* 0x000000ff0900720b */ /* 0x000fe20003f6e000 */
[----:B------:R-:W-:Y:S01]  /*05a0*/  FFMA R8, R7, R12, 0.0013391353422775864601 ;  /* 0x3aaf85ed07087423 */ /* 0x000fe2000000000c */
[----:B-1----:R-:W-:-:S03]  /*05b0*/  LEA R11, R11, -R6, 0x17 ;  /* 0x800000060b0b7211 */ /* 0x002fc600078eb8ff */
[----:B------:R-:W-:-:S04]  /*05c0*/  FFMA R8, R7, R8, 0.0096188392490148544312 ;  /* 0x3c1d985607087423 */ /* 0x000fc80000000008 */
[----:B------:R-:W-:-:S04]  /*05d0*/  FFMA R8, R7, R8, 0.055503588169813156128 ;  /* 0x3d6357bb07087423 */ /* 0x000fc80000000008 */
[----:B------:R-:W-:-:S04]  /*05e0*/  FFMA R8, R7, R8, 0.24022644758224487305 ;  /* 0x3e75fdec07087423 */ /* 0x000fc80000000008 */
[----:B------:R-:W-:Y:S01]  /*05f0*/  FFMA R10, R7, R8, 0.69314718246459960938 ;  /* 0x3f317218070a7423 */ /* 0x000fe20000000008 */
[----:B------:R-:W-:-:S03]  /*0600*/  IADD3 R8, PT, PT, R6, 0x7f000000, RZ ;  /* 0x7f00000006087810 */ /* 0x000fc60007ffe0ff */
[----:B------:R-:W-:Y:S01]  /*0610*/  FFMA R13, R7, R10, 1 ;  /* 0x3f800000070d7423 */ /* 0x000fe2000000000a */
[----:B------:R-:W-:-:S03]  /*0620*/  FSEL R7, RZ, +INF , !P3 ;  /* 0x7f800000ff077808 */ /* 0x000fc60005800000 */
[----:B------:R-:W-:-:S04]  /*0630*/  FMUL R8, R8, R13 ;  /* 0x0000000d08087220 */ /* 0x000fc80000400000 */
[----:B------:R-:W-:Y:S01]  /*0640*/  @!P4 FMUL R7, R11, R8 ;  /* 0x000000080b07c220 */ /* 0x000fe20000400000 */
[----:B------:R-:W-:-:S07]  /*0650*/  @!P0 LOP3.LUT R7, R3, 0x7fffffff, RZ, 0xc0, !PT ;  /* 0x7fffffff03078812 */ /* 0x000fce00078ec0ff */
.L_x_8:
[----:B------:R-:W-:Y:S05]  /*0660*/  BSYNC.RECONVERGENT B0 ;  /* 0x0000000000007941 */ /* 0x000fea0003800200 */
.L_x_7:
[----:B------:R-:W-:Y:S01]  /*0670*/  BSSY.RECONVERGENT B0, `(.L_x_9) ;  /* 0x0000046000007945 */ /* 0x000fe20003800200 */
[----:B------:R-:W-:-:S03]  /*0680*/  IMAD.MOV.U32 R6, RZ, RZ, 0x3f800000 ;  /* 0x3f800000ff067424 */ /* 0x000fc600078e00ff */
[----:B------:R-:W-:Y:S05]  /*0690*/  @!P2 BRA `(.L_x_10) ;  /* 0x00000004000ca947 */ /* 0x000fea0003800000 */
        /* <DEDUP_REMOVED lines=67> */
.L_x_10:
[----:B------:R-:W-:Y:S05]  /*0ad0*/  BSYNC.RECONVERGENT B0 ;  /* 0x0000000000007941 */ /* 0x000fea0003800200 */
.L_x_9:
[----:B------:R-:W-:Y:S01]  /*0ae0*/  BSSY.RECONVERGENT B0, `(.L_x_11) ;  /* 0x0000047000007945 */ /* 0x000fe20003800200 */
[----:B------:R-:W-:Y:S01]  /*0af0*/  FADD R7, R6, R7 ;  /* 0x0000000706077221 */ /* 0x000fe20000000000 */
[----:B------:R-:W-:Y:S02]  /*0b00*/  IMAD.MOV.U32 R6, RZ, RZ, 0x3f800000 ;  /* 0x3f800000ff067424 */ /* 0x000fe400078e00ff */
        /* <DEDUP_REMOVED lines=26> */
[C---:B------:R-:W-:Y:S02]  /*0cb0*/  FFMA R3, R11.reuse, 1.4426950216293334961, R6 ;  /* 0x3fb8aa3b0b037823 */ /* 0x040fe40000000006 */
        /* <DEDUP_REMOVED lines=30> */
[----:B------:R-:W-:Y:S02]  /*0ea0*/  IADD3 R8, PT, PT, R2, 0x7f000000, RZ ;  /* 0x7f00000002087810 */ /* 0x000fe40007ffe0ff */
[----:B-1----:R-:W-:Y:S01]  /*0eb0*/  LEA R11, R11, -R2, 0x17 ;  /* 0x800000020b0b7211 */ /* 0x002fe200078eb8ff */
[----:B------:R-:W-:-:S04]  /*0ec0*/  FFMA R6, R3, R6, 0.0096188392490148544312 ;  /* 0x3c1d985603067423 */ /* 0x000fc80000000006 */
[----:B------:R-:W-:-:S04]  /*0ed0*/  FFMA R6, R3, R6, 0.055503588169813156128 ;  /* 0x3d6357bb03067423 */ /* 0x000fc80000000006 */
[----:B------:R-:W-:-:S04]  /*0ee0*/  FFMA R6, R3, R6, 0.24022644758224487305 ;  /* 0x3e75fdec03067423 */ /* 0x000fc80000000006 */
[----:B------:R-:W-:-:S04]  /*0ef0*/  FFMA R6, R3, R6, 0.69314718246459960938 ;  /* 0x3f31721803067423 */ /* 0x000fc80000000006 */
[----:B------:R-:W-:Y:S01]  /*0f00*/  FFMA R3, R3, R6, 1 ;  /* 0x3f80000003037423 */ /* 0x000fe20000000006 */
[----:B------:R-:W-:-:S03]  /*0f10*/  FSEL R6, RZ, +INF , !P1 ;  /* 0x7f800000ff067808 */ /* 0x000fc60004800000 */
[----:B------:R-:W-:-:S04]  /*0f20*/  FMUL R8, R8, R3 ;  /* 0x0000000308087220 */ /* 0x000fc80000400000 */
[----:B------:R-:W-:Y:S01]  /*0f30*/  @!P2 FMUL R6, R11, R8 ;  /* 0x000000080b06a220 */ /* 0x000fe20000400000 */
[----:B------:R-:W-:-:S07]  /*0f40*/  @!P0 LOP3.LUT R6, R0, 0x7fffffff, RZ, 0xc0, !PT ;  /* 0x7fffffff00068812 */ /* 0x000fce00078ec0ff */
.L_x_12:
[----:B------:R-:W-:Y:S05]  /*0f50*/  BSYNC.RECONVERGENT B0 ;  /* 0x0000000000007941 */ /* 0x000fea0003800200 */
.L_x_11:
[----:B------:R-:W-:Y:S01]  /*0f60*/  FADD R7, R7, R6 ;  /* 0x0000000607077221 */ /* 0x000fe20000000000 */
[----:B------:R-:W-:Y:S03]  /*0f70*/  BSSY.RECONVERGENT B0, `(.L_x_13) ;  /* 0x000000c000007945 */ /* 0x000fe60003800200 */
[----:B------:R-:W-:Y:S01]  /*0f80*/  VIADD R0, R7, 0xf3000000 ;  /* 0xf300000007007836 */ /* 0x000fe20000000000 */
[----:B------:R0:W1:Y:S04]  /*0f90*/  MUFU.RSQ R2, R7 ;  /* 0x0000000700027308 */ /* 0x0000680000001400 */
[----:B------:R-:W-:-:S13]  /*0fa0*/  ISETP.GT.U32.AND P0, PT, R0, 0x727fffff, PT ;  /* 0x727fffff0000780c */ /* 0x000fda0003f04070 */
[----:B01----:R-:W-:Y:S05]  /*0fb0*/  @!P0 BRA `(.L_x_14) ;  /* 0x00000000000c8947 */ /* 0x003fea0003800000 */
[----:B------:R-:W-:-:S07]  /*0fc0*/  MOV R9, 0xfe0 ;  /* 0x00000fe000097802 */ /* 0x000fce0000000f00 */
[----:B------:R-:W-:Y:S05]  /*0fd0*/  CALL.REL.NOINC `($__internal_1_$__cuda_sm20_sqrt_rn_f32_slowpath) ;  /* 0x00000000007c7944 */ /* 0x000fea0003c00000 */
[----:B------:R-:W-:Y:S05]  /*0fe0*/  BRA `(.L_x_15) ;  /* 0x0000000000107947 */ /* 0x000fea0003800000 */
.L_x_14:
[----:B------:R-:W-:Y:S01]  /*0ff0*/  FMUL.FTZ R0, R7, R2 ;  /* 0x0000000207007220 */ /* 0x000fe20000410000 */
[----:B------:R-:W-:-:S03]  /*1000*/  FMUL.FTZ R2, R2, 0.5 ;  /* 0x3f00000002027820 */ /* 0x000fc60000410000 */
[----:B------:R-:W-:-:S04]  /*1010*/  FFMA R3, -R0, R0, R7 ;  /* 0x0000000000037223 */ /* 0x000fc80000000107 */
[----:B------:R-:W-:-:S07]  /*1020*/  FFMA R0, R3, R2, R0 ;  /* 0x0000000203007223 */ /* 0x000fce0000000000 */
.L_x_15:
[----:B------:R-:W-:Y:S05]  /*1030*/  BSYNC.RECONVERGENT B0 ;  /* 0x0000000000007941 */ /* 0x000fea0003800200 */
.L_x_13:
[----:B------:R-:W0:Y:S01]  /*1040*/  LDCU UR5, c[0x0][0x38c] ;  /* 0x00007180ff0577ac */ /* 0x000e220008000800 */
[----:B------:R-:W-:Y:S01]  /*1050*/  BSSY.RECONVERGENT B0, `(.L_x_16) ;  /* 0x0000011000007945 */ /* 0x000fe20003800200 */
[----:B------:R-:W1:Y:S01]  /*1060*/  LDCU UR4, c[0x0][0x390] ;  /* 0x00007200ff0477ac */ /* 0x000e620008000800 */
[----:B0-----:R-:W-:Y:S01]  /*1070*/  I2FP.F32.S32 R3, UR5 ;  /* 0x0000000500037c45 */ /* 0x001fe20008201400 */
[----:B-1----:R-:W-:-:S04]  /*1080*/  UIADD3 UR4, UPT, UPT, -UR5, UR4, URZ ;  /* 0x0000000405047290 */ /* 0x002fc8000fffe1ff */
[----:B------:R-:W-:Y:S02]  /*1090*/  FADD R0, -R3, R0 ;  /* 0x0000000003007221 */ /* 0x000fe40000000100 */
[----:B------:R-:W-:-:S04]  /*10a0*/  I2FP.F32.S32 R7, UR4 ;  /* 0x0000000400077c45 */ /* 0x000fc80008201400 */
[----:B------:R-:W0:Y:S08]  /*10b0*/  MUFU.RCP R2, R7 ;  /* 0x0000000700027308 */ /* 0x000e300000001000 */
[----:B------:R-:W1:Y:S01]  /*10c0*/  FCHK P0, R0, R7 ;  /* 0x0000000700007302 */ /* 0x000e620000000000 */
[----:B0-----:R-:W-:-:S04]  /*10d0*/  FFMA R9, -R7, R2, 1 ;  /* 0x3f80000007097423 */ /* 0x001fc80000000102 */
[----:B------:R-:W-:-:S04]  /*10e0*/  FFMA R9, R2, R9, R2 ;  /* 0x0000000902097223 */ /* 0x000fc80000000002 */
[----:B------:R-:W-:-:S04]  /*10f0*/  FFMA R2, R0, R9, RZ ;  /* 0x0000000900027223 */ /* 0x000fc800000000ff */
[----:B------:R-:W-:-:S04]  /*1100*/  FFMA R3, -R7, R2, R0 ;  /* 0x0000000207037223 */ /* 0x000fc80000000100 */
[----:B------:R-:W-:Y:S01]  /*1110*/  FFMA R2, R9, R3, R2 ;  /* 0x0000000309027223 */ /* 0x000fe20000000002 */
[----:B-1----:R-:W-:Y:S06]  /*1120*/  @!P0 BRA `(.L_x_17) ;  /* 0x00000000000c8947 */ /* 0x002fec0003800000 */
[----:B------:R-:W-:-:S07]  /*1130*/  MOV R2, 0x1150 ;  /* 0x0000115000027802 */ /* 0x000fce0000000f00 */
[----:B------:R-:W-:Y:S05]  /*1140*/  CALL.REL.NOINC `($__internal_2_$__cuda_sm3x_div_rn_noftz_f32_slowpath) ;  /* 0x0000000000807944 */ /* 0x000fea0003c00000 */
[----:B------:R-:W-:-:S07]  /*1150*/  MOV R2, R0 ;  /* 0x0000000000027202 */ /* 0x000fce0000000f00 */
.L_x_17:
[----:B------:R-:W-:Y:S05]  /*1160*/  BSYNC.RECONVERGENT B0 ;  /* 0x0000000000007941 */ /* 0x000fea0003800200 */
.L_x_16:
[----:B------:R-:W-:-:S05]  /*1170*/  FMUL R2, R2, 255 ;  /* 0x437f000002027820 */ /* 0x000fca0000400000 */
[----:B------:R-:W-:-:S04]  /*1180*/  FMNMX R2, RZ, R2, !PT ;  /* 0x00000002ff027209 */ /* 0x000fc80007800000 */
[----:B------:R-:W-:-:S04]  /*1190*/  FMNMX R2, R2, 255, PT ;  /* 0x437f000002027809 */ /* 0x000fc80003800000 */
[----:B------:R-:W0:Y:S02]  /*11a0*/  F2I.U32.TRUNC.NTZ R3, R2 ;  /* 0x0000000200037305 */ /* 0x000e24000020f000 */
[----:B0-----:R-:W-:Y:S01]  /*11b0*/  STG.E.U8 desc[UR6][R4.64+0x3], R3 ;  /* 0x0000030304007986 */ /* 0x001fe2000c101106 */
[----:B------:R-:W-:Y:S05]  /*11c0*/  EXIT ;  /* 0x000000000000794d */ /* 0x000fea0003800000 */
        .weak           $__internal_1_$__cuda_sm20_sqrt_rn_f32_slowpath
        .type           $__internal_1_$__cuda_sm20_sqrt_rn_f32_slowpath,@function
        .size           $__internal_1_$__cuda_sm20_sqrt_rn_f32_slowpath,($__internal_2_$__cuda_sm3x_div_rn_noftz_f32_slowpath - $__internal_1_$__cuda_sm20_sqrt_rn_f32_slowpath)
$__internal_1_$__cuda_sm20_sqrt_rn_f32_slowpath:
[----:B------:R-:W-:-:S13]  /*11d0*/  LOP3.LUT P0, RZ, R7, 0x7fffffff, RZ, 0xc0, !PT ;  /* 0x7fffffff07ff7812 */ /* 0x000fda000780c0ff */
[----:B------:R-:W-:Y:S01]  /*11e0*/  @!P0 MOV R2, R7 ;  /* 0x0000000700028202 */ /* 0x000fe20000000f00 */
[----:B------:R-:W-:Y:S06]  /*11f0*/  @!P0 BRA `(.L_x_18) ;  /* 0x0000000000448947 */ /* 0x000fec0003800000 */
[----:B------:R-:W-:Y:S02]  /*1200*/  FSETP.GEU.FTZ.AND P0, PT, R7, RZ, PT ;  /* 0x000000ff0700720b */ /* 0x000fe40003f1e000 */
[----:B------:R-:W-:-:S11]  /*1210*/  MOV R0, R7 ;  /* 0x0000000700007202 */ /* 0x000fd60000000f00 */
[----:B------:R-:W-:Y:S01]  /*1220*/  @!P0 MOV R2, 0x7fffffff ;  /* 0x7fffffff00028802 */ /* 0x000fe20000000f00 */
        /* <DEDUP_REMOVED lines=9> */
[----:B------:R-:W-:Y:S02]  /*12c0*/  @!P0 MOV R2, R0 ;  /* 0x0000000000028202 */ /* 0x000fe40000000f00 */
[----:B------:R-:W-:-:S04]  /*12d0*/  @P0 FADD.FTZ R7, -R6, -RZ ;  /* 0x800000ff06070221 */ /* 0x000fc80000010100 */
[----:B------:R-:W-:-:S04]  /*12e0*/  @P0 FFMA R7, R6, R7, R3 ;  /* 0x0000000706070223 */ /* 0x000fc80000000003 */
[----:B------:R-:W-:-:S04]  /*12f0*/  @P0 FFMA R7, R7, R8, R6 ;  /* 0x0000000807070223 */ /* 0x000fc80000000006 */
[----:B------:R-:W-:-:S07]  /*1300*/  @P0 FMUL.FTZ R2, R7, 2.3283064365386962891e-10 ;  /* 0x2f80000007020820 */ /* 0x000fce0000410000 */
.L_x_18:
[----:B------:R-:W-:Y:S01]  /*1310*/  HFMA2 R3, -RZ, RZ, 0, 0 ;  /* 0x00000000ff037431 */ /* 0x000fe200000001ff */
[----:B------:R-:W-:Y:S02]  /*1320*/  MOV R0, R2 ;  /* 0x0000000200007202 */ /* 0x000fe40000000f00 */
[----:B------:R-:W-:-:S04]  /*1330*/  MOV R2, R9 ;  /* 0x0000000900027202 */ /* 0x000fc80000000f00 */
[----:B------:R-:W-:Y:S05]  /*1340*/  RET.REL.NODEC R2 `(chroma_key) ;  /* 0xffffffec022c7950 */ /* 0x000fea0003c3ffff */
        .weak           $__internal_2_$__cuda_sm3x_div_rn_noftz_f32_slowpath
        .type           $__internal_2_$__cuda_sm3x_div_rn_noftz_f32_slowpath,@function
        .size           $__internal_2_$__cuda_sm3x_div_rn_noftz_f32_slowpath,(.L_x_33 - $__internal_2_$__cuda_sm3x_div_rn_noftz_f32_slowpath)
$__internal_2_$__cuda_sm3x_div_rn_noftz_f32_slowpath:
[----:B------:R-:W-:Y:S01]  /*1350*/  SHF.R.U32.HI R6, RZ, 0x17, R7 ;  /* 0x00000017ff067819 */ /* 0x000fe20000011607 */
[----:B------:R-:W-:Y:S01]  /*1360*/  BSSY.RECONVERGENT B1, `(.L_x_19) ;  /* 0x0000064000017945 */ /* 0x000fe20003800200 */
[----:B------:R-:W-:Y:S02]  /*1370*/  SHF.R.U32.HI R3, RZ, 0x17, R0 ;  /* 0x00000017ff037819 */ /* 0x000fe40000011600 */
[----:B------:R-:W-:Y:S02]  /*1380*/  LOP3.LUT R6, R6, 0xff, RZ, 0xc0, !PT ;  /* 0x000000ff06067812 */ /* 0x000fe400078ec0ff */
[----:B------:R-:W-:Y:S02]  /*1390*/  LOP3.LUT R12, R3, 0xff, RZ, 0xc0, !PT ;  /* 0x000000ff030c7812 */ /* 0x000fe400078ec0ff */
[----:B------:R-:W-:Y:S01]  /*13a0*/  MOV R8, R0 ;  /* 0x0000000000087202 */ /* 0x000fe20000000f00 */
[----:B------:R-:W-:Y:S01]  /*13b0*/  VIADD R10, R6, 0xffffffff ;  /* 0xffffffff060a7836 */ /* 0x000fe20000000000 */
[----:B------:R-:W-:-:S04]  /*13c0*/  IADD3 R11, PT, PT, R12, -0x1, RZ ;  /* 0xffffffff0c0b7810 */ /* 0x000fc80007ffe0ff */
[----:B------:R-:W-:-:S04]  /*13d0*/  ISETP.GT.U32.AND P0, PT, R10, 0xfd, PT ;  /* 0x000000fd0a00780c */ /* 0x000fc80003f04070 */
[----:B------:R-:W-:-:S13]  /*13e0*/  ISETP.GT.U32.OR P0, PT, R11, 0xfd, P0 ;  /* 0x000000fd0b00780c */ /* 0x000fda0000704470 */
[----:B------:R-:W-:Y:S01]  /*13f0*/  @!P0 MOV R9, RZ ;  /* 0x000000ff00098202 */ /* 0x000fe20000000f00 */
[----:B------:R-:W-:Y:S06]  /*1400*/  @!P0 BRA `(.L_x_20) ;  /* 0x0000000000608947 */ /* 0x000fec0003800000 */
[----:B------:R-:W-:Y:S02]  /*1410*/  FSETP.GTU.FTZ.AND P0, PT, |R0|, +INF , PT ;  /* 0x7f8000000000780b */ /* 0x000fe40003f1c200 */
[----:B------:R-:W-:Y:S02]  /*1420*/  FSETP.GTU.FTZ.AND P1, PT, |R7|, +INF , PT ;  /* 0x7f8000000700780b */ /* 0x000fe40003f3c200 */
[----:B------:R-:W-:Y:S02]  /*1430*/  MOV R3, R7 ;  /* 0x0000000700037202 */ /* 0x000fe40000000f00 */
[----:B------:R-:W-:-:S13]  /*1440*/  PLOP3.LUT P0, PT, P0, P1, PT, 0xf8, 0x8f ;  /* 0x00000000008f781c */ /* 0x000fda0000703f70 */
[----:B------:R-:W-:Y:S05]  /*1450*/  @P0 BRA `(.L_x_21) ;  /* 0x00000004004c0947 */ /* 0x000fea0003800000 */
[----:B------:R-:W-:-:S13]  /*1460*/  LOP3.LUT P0, RZ, R7, 0x7fffffff, R8, 0xc8, !PT ;  /* 0x7fffffff07ff7812 */ /* 0x000fda000780c808 */
[----:B------:R-:W-:Y:S05]  /*1470*/  @!P0 BRA `(.L_x_22) ;  /* 0x00000004003c8947 */ /* 0x000fea0003800000 */
[C---:B------:R-:W-:Y:S02]  /*1480*/  FSETP.NEU.FTZ.AND P2, PT, |R0|.reuse, +INF , PT ;  /* 0x7f8000000000780b */ /* 0x040fe40003f5d200 */
[----:B------:R-:W-:Y:S02]  /*1490*/  FSETP.NEU.FTZ.AND P1, PT, |R3|, +INF , PT ;  /* 0x7f8000000300780b */ /* 0x000fe40003f3d200 */
[----:B------:R-:W-:-:S11]  /*14a0*/  FSETP.NEU.FTZ.AND P0, PT, |R0|, +INF , PT ;  /* 0x7f8000000000780b */ /* 0x000fd60003f1d200 */
[----:B------:R-:W-:Y:S05]  /*14b0*/  @!P1 BRA !P2, `(.L_x_22) ;  /* 0x00000004002c9947 */ /* 0x000fea0005000000 */
[----:B------:R-:W-:-:S04]  /*14c0*/  LOP3.LUT P2, RZ, R8, 0x7fffffff, RZ, 0xc0, !PT ;  /* 0x7fffffff08ff7812 */ /* 0x000fc8000784c0ff */
[----:B------:R-:W-:-:S13]  /*14d0*/  PLOP3.LUT P1, PT, P1, P2, PT, 0x2f, 0xf2 ;  /* 0x0000000000f2781c */ /* 0x000fda0000f24577 */
[----:B------:R-:W-:Y:S05]  /*14e0*/  @P1 BRA `(.L_x_23) ;  /* 0x0000000400181947 */ /* 0x000fea0003800000 */
[----:B------:R-:W-:-:S04]  /*14f0*/  LOP3.LUT P1, RZ, R7, 0x7fffffff, RZ, 0xc0, !PT ;  /* 0x7fffffff07ff7812 */ /* 0x000fc8000782c0ff */
[----:B------:R-:W-:-:S13]  /*1500*/  PLOP3.LUT P0, PT, P0, P1, PT, 0x2f, 0xf2 ;  /* 0x0000000000f2781c */ /* 0x000fda0000702577 */
[----:B------:R-:W-:Y:S05]  /*1510*/  @P0 BRA `(.L_x_24) ;  /* 0x0000000400000947 */ /* 0x000fea0003800000 */
[----:B------:R-:W-:Y:S02]  /*1520*/  ISETP.GE.AND P0, PT, R11, RZ, PT ;  /* 0x000000ff0b00720c */ /* 0x000fe40003f06270 */
[----:B------:R-:W-:-:S11]  /*1530*/  ISETP.GE.AND P1, PT, R10, RZ, PT ;  /* 0x000000ff0a00720c */ /* 0x000fd60003f26270 */
[----:B------:R-:W-:Y:S01]  /*1540*/  @P0 MOV R9, RZ ;  /* 0x000000ff00090202 */ /* 0x000fe20000000f00 */
[----:B------:R-:W-:Y:S01]  /*1550*/  @!P0 FFMA R8, R0, 1.84467440737095516160e+19, RZ ;  /* 0x5f80000000088823 */ /* 0x000fe200000000ff */
[----:B------:R-:W-:Y:S01]  /*1560*/  @!P0 MOV R9, 0xffffffc0 ;  /* 0xffffffc000098802 */ /* 0x000fe20000000f00 */
[----:B------:R-:W-:-:S03]  /*1570*/  @!P1 FFMA R7, R3, 1.84467440737095516160e+19, RZ ;  /* 0x5f80000003079823 */ /* 0x000fc600000000ff */
[----:B------:R-:W-:-:S07]  /*1580*/  @!P1 IADD3 R9, PT, PT, R9, 0x40, RZ ;  /* 0x0000004009099810 */ /* 0x000fce0007ffe0ff */
.L_x_20:
[----:B------:R-:W-:Y:S01]  /*1590*/  LEA R0, R6, 0xc0800000, 0x17 ;  /* 0xc080000006007811 */ /* 0x000fe200078eb8ff */
[----:B------:R-:W-:Y:S01]  /*15a0*/  VIADD R3, R12, 0xffffff81 ;  /* 0xffffff810c037836 */ /* 0x000fe20000000000 */
[----:B------:R-:W-:Y:S02]  /*15b0*/  BSSY.RECONVERGENT B2, `(.L_x_25) ;  /* 0x0000035000027945 */ /* 0x000fe40003800200 */
[----:B------:R-:W-:Y:S01]  /*15c0*/  IADD3 R7, PT, PT, -R0, R7, RZ ;  /* 0x0000000700077210 */ /* 0x000fe20007ffe1ff */
[C---:B------:R-:W-:Y:S01]  /*15d0*/  IMAD R0, R3.reuse, -0x800000, R8 ;  /* 0xff80000003007824 */ /* 0x040fe200078e0208 */
[----:B------:R-:W-:Y:S02]  /*15e0*/  IADD3 R6, PT, PT, R3, 0x7f, -R6 ;  /* 0x0000007f03067810 */ /* 0x000fe40007ffe806 */
[----:B------:R-:W0:Y:S01]  /*15f0*/  MUFU.RCP R10, R7 ;  /* 0x00000007000a7308 */ /* 0x000e220000001000 */
[----:B------:R-:W-:Y:S01]  /*1600*/  FADD.FTZ R11, -R7, -RZ ;  /* 0x800000ff070b7221 */ /* 0x000fe20000010100 */
[----:B------:R-:W-:-:S03]  /*1610*/  IADD3 R6, PT, PT, R6, R9, RZ ;  /* 0x0000000906067210 */ /* 0x000fc60007ffe0ff */
[----:B0-----:R-:W-:-:S04]  /*1620*/  FFMA R13, R10, R11, 1 ;  /* 0x3f8000000a0d7423 */ /* 0x001fc8000000000b */
[----:B------:R-:W-:-:S04]  /*1630*/  FFMA R15, R10, R13, R10 ;  /* 0x0000000d0a0f7223 */ /* 0x000fc8000000000a */
[----:B------:R-:W-:-:S04]  /*1640*/  FFMA R8, R0, R15, RZ ;  /* 0x0000000f00087223 */ /* 0x000fc800000000ff */
[----:B------:R-:W-:-:S04]  /*1650*/  FFMA R13, R11, R8, R0 ;  /* 0x000000080b0d7223 */ /* 0x000fc80000000000 */
[----:B------:R-:W-:-:S04]  /*1660*/  FFMA R8, R15, R13, R8 ;  /* 0x0000000d0f087223 */ /* 0x000fc80000000008 */
[----:B------:R-:W-:-:S04]  /*1670*/  FFMA R11, R11, R8, R0 ;  /* 0x000000080b0b7223 */ /* 0x000fc80000000000 */
[----:B------:R-:W-:-:S05]  /*1680*/  FFMA R0, R15, R11, R8 ;  /* 0x0000000b0f007223 */ /* 0x000fca0000000008 */
[----:B------:R-:W-:-:S04]  /*1690*/  SHF.R.U32.HI R3, RZ, 0x17, R0 ;  /* 0x00000017ff037819 */ /* 0x000fc80000011600 */
[----:B------:R-:W-:-:S04]  /*16a0*/  LOP3.LUT R3, R3, 0xff, RZ, 0xc0, !PT ;  /* 0x000000ff03037812 */ /* 0x000fc800078ec0ff */
[----:B------:R-:W-:-:S04]  /*16b0*/  IADD3 R9, PT, PT, R3, R6, RZ ;  /* 0x0000000603097210 */ /* 0x000fc80007ffe0ff */
[----:B------:R-:W-:-:S04]  /*16c0*/  IADD3 R3, PT, PT, R9, -0x1, RZ ;  /* 0xffffffff09037810 */ /* 0x000fc80007ffe0ff */
[----:B------:R-:W-:-:S13]  /*16d0*/  ISETP.GE.U32.AND P0, PT, R3, 0xfe, PT ;  /* 0x000000fe0300780c */ /* 0x000fda0003f06070 */
[----:B------:R-:W-:Y:S05]  /*16e0*/  @!P0 BRA `(.L_x_26) ;  /* 0x0000000000808947 */ /* 0x000fea0003800000 */
[----:B------:R-:W-:-:S13]  /*16f0*/  ISETP.GT.AND P0, PT, R9, 0xfe, PT ;  /* 0x000000fe0900780c */ /* 0x000fda0003f04270 */
[----:B------:R-:W-:Y:S05]  /*1700*/  @P0 BRA `(.L_x_27) ;  /* 0x00000000006c0947 */ /* 0x000fea0003800000 */
[----:B------:R-:W-:-:S13]  /*1710*/  ISETP.GE.AND P0, PT, R9, 0x1, PT ;  /* 0x000000010900780c */ /* 0x000fda0003f06270 */
[----:B------:R-:W-:Y:S05]  /*1720*/  @P0 BRA `(.L_x_28) ;  /* 0x0000000000740947 */ /* 0x000fea0003800000 */
[----:B------:R-:W-:Y:S02]  /*1730*/  ISETP.GE.AND P0, PT, R9, -0x18, PT ;  /* 0xffffffe80900780c */ /* 0x000fe40003f06270 */
[----:B------:R-:W-:-:S11]  /*1740*/  LOP3.LUT R0, R0, 0x80000000, RZ, 0xc0, !PT ;  /* 0x8000000000007812 */ /* 0x000fd600078ec0ff */
[----:B------:R-:W-:Y:S05]  /*1750*/  @!P0 BRA `(.L_x_28) ;  /* 0x0000000000688947 */ /* 0x000fea0003800000 */
[CCC-:B------:R-:W-:Y:S01]  /*1760*/  FFMA.RZ R3, R15.reuse, R11.reuse, R8.reuse ;  /* 0x0000000b0f037223 */ /* 0x1c0fe2000000c008 */
[-CC-:B------:R-:W-:Y:S01]  /*1770*/  FFMA.RM R6, R15, R11.reuse, R8.reuse ;  /* 0x0000000b0f067223 */ /* 0x180fe20000004008 */
[C---:B------:R-:W-:Y:S02]  /*1780*/  ISETP.NE.AND P2, PT, R9.reuse, RZ, PT ;  /* 0x000000ff0900720c */ /* 0x040fe40003f45270 */
[----:B------:R-:W-:Y:S02]  /*1790*/  ISETP.NE.AND P1, PT, R9, RZ, PT ;  /* 0x000000ff0900720c */ /* 0x000fe40003f25270 */
[----:B------:R-:W-:Y:S01]  /*17a0*/  LOP3.LUT R7, R3, 0x7fffff, RZ, 0xc0, !PT ;  /* 0x007fffff03077812 */ /* 0x000fe200078ec0ff */
[----:B------:R-:W-:Y:S01]  /*17b0*/  FFMA.RP R3, R15, R11, R8 ;  /* 0x0000000b0f037223 */ /* 0x000fe20000008008 */
[----:B------:R-:W-:Y:S02]  /*17c0*/  IADD3 R8, PT, PT, R9, 0x20, RZ ;  /* 0x0000002009087810 */ /* 0x000fe40007ffe0ff */
[----:B------:R-:W-:-:S02]  /*17d0*/  LOP3.LUT R7, R7, 0x800000, RZ, 0xfc, !PT ;  /* 0x0080000007077812 */ /* 0x000fc400078efcff */
[----:B------:R-:W-:Y:S02]  /*17e0*/  IADD3 R9, PT, PT, -R9, RZ, RZ ;  /* 0x000000ff09097210 */ /* 0x000fe40007ffe1ff */
[----:B------:R-:W-:Y:S02]  /*17f0*/  SHF.L.U32 R8, R7, R8, RZ ;  /* 0x0000000807087219 */ /* 0x000fe400000006ff */
[----:B------:R-:W-:Y:S02]  /*1800*/  FSETP.NEU.FTZ.AND P0, PT, R3, R6, PT ;  /* 0x000000060300720b */ /* 0x000fe40003f1d000 */
[----:B------:R-:W-:Y:S02]  /*1810*/  SEL R6, R9, RZ, P2 ;  /* 0x000000ff09067207 */ /* 0x000fe40001000000 */
[----:B------:R-:W-:Y:S02]  /*1820*/  ISETP.NE.AND P1, PT, R8, RZ, P1 ;  /* 0x000000ff0800720c */ /* 0x000fe40000f25270 */
[----:B------:R-:W-:-:S02]  /*1830*/  SHF.R.U32.HI R6, RZ, R6, R7 ;  /* 0x00000006ff067219 */ /* 0x000fc40000011607 */
[----:B------:R-:W-:Y:S02]  /*1840*/  PLOP3.LUT P0, PT, P0, P1, PT, 0xf8, 0x8f ;  /* 0x00000000008f781c */ /* 0x000fe40000703f70 */
[----:B------:R-:W-:Y:S02]  /*1850*/  SHF.R.U32.HI R8, RZ, 0x1, R6 ;  /* 0x00000001ff087819 */ /* 0x000fe40000011606 */
[----:B------:R-:W-:-:S04]  /*1860*/  SEL R3, RZ, 0x1, !P0 ;  /* 0x00000001ff037807 */ /* 0x000fc80004000000 */
[----:B------:R-:W-:-:S04]  /*1870*/  LOP3.LUT R3, R3, 0x1, R8, 0xf8, !PT ;  /* 0x0000000103037812 */ /* 0x000fc800078ef808 */
[----:B------:R-:W-:-:S04]  /*1880*/  LOP3.LUT R3, R3, R6, RZ, 0xc0, !PT ;  /* 0x0000000603037212 */ /* 0x000fc800078ec0ff */
[----:B------:R-:W-:-:S04]  /*1890*/  IADD3 R3, PT, PT, R8, R3, RZ ;  /* 0x0000000308037210 */ /* 0x000fc80007ffe0ff */
[----:B------:R-:W-:Y:S01]  /*18a0*/  LOP3.LUT R0, R3, R0, RZ, 0xfc, !PT ;  /* 0x0000000003007212 */ /* 0x000fe200078efcff */
[----:B------:R-:W-:Y:S06]  /*18b0*/  BRA `(.L_x_28) ;  /* 0x0000000000107947 */ /* 0x000fec0003800000 */
.L_x_27:
[----:B------:R-:W-:-:S04]  /*18c0*/  LOP3.LUT R0, R0, 0x80000000, RZ, 0xc0, !PT ;  /* 0x8000000000007812 */ /* 0x000fc800078ec0ff */
[----:B------:R-:W-:Y:S01]  /*18d0*/  LOP3.LUT R0, R0, 0x7f800000, RZ, 0xfc, !PT ;  /* 0x7f80000000007812 */ /* 0x000fe200078efcff */
[----:B------:R-:W-:Y:S06]  /*18e0*/  BRA `(.L_x_28) ;  /* 0x0000000000047947 */ /* 0x000fec0003800000 */
.L_x_26:
[----:B------:R-:W-:-:S07]  /*18f0*/  LEA R0, R6, R0, 0x17 ;  /* 0x0000000006007211 */ /* 0x000fce00078eb8ff */
.L_x_28:
[----:B------:R-:W-:Y:S05]  /*1900*/  BSYNC.RECONVERGENT B2 ;  /* 0x0000000000027941 */ /* 0x000fea0003800200 */
.L_x_25:
[----:B------:R-:W-:Y:S05]  /*1910*/  BRA `(.L_x_29) ;  /* 0x0000000000207947 */ /* 0x000fea0003800000 */
.L_x_24:
[----:B------:R-:W-:-:S04]  /*1920*/  LOP3.LUT R0, R7, 0x80000000, R8, 0x48, !PT ;  /* 0x8000000007007812 */ /* 0x000fc800078e4808 */
[----:B------:R-:W-:Y:S01]  /*1930*/  LOP3.LUT R0, R0, 0x7f800000, RZ, 0xfc, !PT ;  /* 0x7f80000000007812 */ /* 0x000fe200078efcff */
[----:B------:R-:W-:Y:S06]  /*1940*/  BRA `(.L_x_29) ;  /* 0x0000000000147947 */ /* 0x000fec0003800000 */
.L_x_23:
[----:B------:R-:W-:Y:S01]  /*1950*/  LOP3.LUT R0, R7, 0x80000000, R8, 0x48, !PT ;  /* 0x8000000007007812 */ /* 0x000fe200078e4808 */
[----:B------:R-:W-:Y:S06]  /*1960*/  BRA `(.L_x_29) ;  /* 0x00000000000c7947 */ /* 0x000fec0003800000 */
.L_x_22:
[----:B------:R-:W0:Y:S01]  /*1970*/  MUFU.RSQ R0, -QNAN ;  /* 0xffc0000000007908 */ /* 0x000e220000001400 */
[----:B------:R-:W-:Y:S05]  /*1980*/  BRA `(.L_x_29) ;  /* 0x0000000000047947 */ /* 0x000fea0003800000 */
.L_x_21:
[----:B------:R-:W-:-:S07]  /*1990*/  FADD.FTZ R0, R0, R3 ;  /* 0x0000000300007221 */ /* 0x000fce0000010000 */
.L_x_29:
[----:B------:R-:W-:Y:S05]  /*19a0*/  BSYNC.RECONVERGENT B1 ;  /* 0x0000000000017941 */ /* 0x000fea0003800200 */
.L_x_19:
[----:B------:R-:W-:-:S04]  /*19b0*/  HFMA2 R3, -RZ, RZ, 0, 0 ;  /* 0x00000000ff037431 */ /* 0x000fc800000001ff */
[----:B0-----:R-:W-:Y:S05]  /*19c0*/  RET.REL.NODEC R2 `(chroma_key) ;  /* 0xffffffe4028c7950 */ /* 0x001fea0003c3ffff */
.L_x_30:
        /* <DEDUP_REMOVED lines=11> */
.L_x_33:


//--------------------- .nv.shared.reserved.0     --------------------------
	.section	.nv.shared.reserved.0,"aw",@nobits
	.weak		__nv_reservedSMEM_offset_0_alias
	.size		__nv_reservedSMEM_offset_0_alias, 0, 64
	.other		__nv_reservedSMEM_offset_0_alias,@"STO_CUDA_RESERVED_SHARED STV_DEFAULT"
__nv_reservedSMEM_offset_0_alias:
	.zero		0
	.zero		64


//--------------------- .nv.constant0.round_corners --------------------------
	.section	.nv.constant0.round_corners,"a",@progbits
	.sectionflags	@""
	.align	4
.nv.constant0.round_corners:
	.zero		916


//--------------------- .nv.constant0.chroma_key  --------------------------
	.section	.nv.constant0.chroma_key,"a",@progbits
	.sectionflags	@""
	.align	4
.nv.constant0.chroma_key:
	.zero		924


//--------------------- SYMBOLS --------------------------

	.type		.nv.reservedSmem.offset0,@object
	.size		.nv.reservedSmem.offset0,0x4
